//
// Generated by NVIDIA NVVM Compiler
//
// Compiler Build ID: CL-36424714
// Cuda compilation tools, release 13.0, V13.0.88
// Based on NVVM 20.0.0
//

.version 9.0
.target sm_100
.address_size 64

	// .globl	_Z20gf_mul_scalar_kernelPKhPhhm
.const .align 1 .b8 gf_exp[512];
.const .align 1 .b8 gf_log[256];
.const .align 1 .b8 gf_inv[256];
.extern .shared .align 16 .b8 shared_mem[];

.visible .entry _Z20gf_mul_scalar_kernelPKhPhhm(
	.param .u64 .ptr .align 1 _Z20gf_mul_scalar_kernelPKhPhhm_param_0,
	.param .u64 .ptr .align 1 _Z20gf_mul_scalar_kernelPKhPhhm_param_1,
	.param .u8 _Z20gf_mul_scalar_kernelPKhPhhm_param_2,
	.param .u64 _Z20gf_mul_scalar_kernelPKhPhhm_param_3
)
{
	.reg .pred 	%p<10>;
	.reg .b16 	%rs<10>;
	.reg .b32 	%r<7>;
	.reg .b64 	%rd<34>;

	ld.param.u64 	%rd13, [_Z20gf_mul_scalar_kernelPKhPhhm_param_0];
	ld.param.u64 	%rd14, [_Z20gf_mul_scalar_kernelPKhPhhm_param_1];
	ld.param.u8 	%rs3, [_Z20gf_mul_scalar_kernelPKhPhhm_param_2];
	ld.param.u64 	%rd12, [_Z20gf_mul_scalar_kernelPKhPhhm_param_3];
	cvta.to.global.u64 	%rd1, %rd14;
	cvta.to.global.u64 	%rd2, %rd13;
	mov.u32 	%r1, %ctaid.x;
	mov.u32 	%r2, %ntid.x;
	mov.u32 	%r3, %tid.x;
	mad.lo.s32 	%r4, %r1, %r2, %r3;
	cvt.u64.u32 	%rd32, %r4;
	mov.u32 	%r5, %nctaid.x;
	mul.lo.s32 	%r6, %r5, %r2;
	cvt.u64.u32 	%rd4, %r6;
	setp.eq.s16 	%p1, %rs3, 0;
	@%p1 bra 	$L__BB0_4;
	setp.ne.s16 	%p2, %rs3, 1;
	@%p2 bra 	$L__BB0_6;
	setp.le.u64 	%p3, %rd12, %rd32;
	@%p3 bra 	$L__BB0_12;
$L__BB0_3:
	add.s64 	%rd15, %rd2, %rd32;
	ld.global.nc.u8 	%rs4, [%rd15];
	cvt.u16.u8 	%rs5, %rs4;
	add.s64 	%rd16, %rd1, %rd32;
	st.global.u8 	[%rd16], %rs5;
	add.s64 	%rd32, %rd32, %rd4;
	setp.lt.u64 	%p4, %rd32, %rd12;
	@%p4 bra 	$L__BB0_3;
	bra.uni 	$L__BB0_12;
$L__BB0_4:
	setp.le.u64 	%p5, %rd12, %rd32;
	@%p5 bra 	$L__BB0_12;
$L__BB0_5:
	add.s64 	%rd17, %rd1, %rd32;
	mov.b16 	%rs6, 0;
	st.global.u8 	[%rd17], %rs6;
	add.s64 	%rd32, %rd32, %rd4;
	setp.lt.u64 	%p6, %rd32, %rd12;
	@%p6 bra 	$L__BB0_5;
	bra.uni 	$L__BB0_12;
$L__BB0_6:
	setp.le.u64 	%p7, %rd12, %rd32;
	@%p7 bra 	$L__BB0_12;
	cvt.u64.u16 	%rd18, %rs3;
	mov.u64 	%rd19, gf_log;
	add.s64 	%rd20, %rd19, %rd18;
	ld.const.u8 	%rd9, [%rd20];
	mov.u64 	%rd27, gf_exp;
$L__BB0_8:
	add.s64 	%rd21, %rd2, %rd32;
	ld.global.nc.u8 	%rs7, [%rd21];
	cvt.u16.u8 	%rs1, %rs7;
	setp.ne.s16 	%p8, %rs1, 0;
	@%p8 bra 	$L__BB0_10;
	add.s64 	%rd30, %rd1, %rd32;
	mov.b16 	%rs9, 0;
	st.global.u8 	[%rd30], %rs9;
	bra.uni 	$L__BB0_11;
$L__BB0_10:
	cvt.u64.u16 	%rd22, %rs1;
	add.s64 	%rd24, %rd19, %rd22;
	ld.const.u8 	%rd25, [%rd24];
	add.s64 	%rd26, %rd25, %rd9;
	add.s64 	%rd28, %rd27, %rd26;
	ld.const.u8 	%rs8, [%rd28];
	add.s64 	%rd29, %rd1, %rd32;
	st.global.u8 	[%rd29], %rs8;
$L__BB0_11:
	add.s64 	%rd32, %rd32, %rd4;
	setp.lt.u64 	%p9, %rd32, %rd12;
	@%p9 bra 	$L__BB0_8;
$L__BB0_12:
	ret;

}
	// .globl	_Z28gf_vector_dot_product_kernelPPKhS0_Phim
.visible .entry _Z28gf_vector_dot_product_kernelPPKhS0_Phim(
	.param .u64 .ptr .align 1 _Z28gf_vector_dot_product_kernelPPKhS0_Phim_param_0,
	.param .u64 .ptr .align 1 _Z28gf_vector_dot_product_kernelPPKhS0_Phim_param_1,
	.param .u64 .ptr .align 1 _Z28gf_vector_dot_product_kernelPPKhS0_Phim_param_2,
	.param .u32 _Z28gf_vector_dot_product_kernelPPKhS0_Phim_param_3,
	.param .u64 _Z28gf_vector_dot_product_kernelPPKhS0_Phim_param_4
)
{
	.reg .pred 	%p<31>;
	.reg .b16 	%rs<81>;
	.reg .b32 	%r<17>;
	.reg .b64 	%rd<128>;

	ld.param.u64 	%rd19, [_Z28gf_vector_dot_product_kernelPPKhS0_Phim_param_0];
	ld.param.u64 	%rd20, [_Z28gf_vector_dot_product_kernelPPKhS0_Phim_param_1];
	ld.param.u64 	%rd21, [_Z28gf_vector_dot_product_kernelPPKhS0_Phim_param_2];
	ld.param.u32 	%r7, [_Z28gf_vector_dot_product_kernelPPKhS0_Phim_param_3];
	ld.param.u64 	%rd18, [_Z28gf_vector_dot_product_kernelPPKhS0_Phim_param_4];
	cvta.to.global.u64 	%rd1, %rd19;
	cvta.to.global.u64 	%rd2, %rd20;
	cvta.to.global.u64 	%rd3, %rd21;
	mov.u32 	%r8, %ctaid.x;
	mov.u32 	%r9, %ntid.x;
	mov.u32 	%r10, %tid.x;
	mad.lo.s32 	%r11, %r8, %r9, %r10;
	cvt.u64.u32 	%rd124, %r11;
	mov.u32 	%r12, %nctaid.x;
	mul.lo.s32 	%r13, %r12, %r9;
	cvt.u64.u32 	%rd5, %r13;
	setp.le.u64 	%p1, %rd18, %rd124;
	@%p1 bra 	$L__BB1_25;
	setp.gt.s32 	%p2, %r7, 0;
	@%p2 bra 	$L__BB1_2;
	bra.uni 	$L__BB1_24;
$L__BB1_2:
	and.b32  	%r1, %r7, 3;
	and.b32  	%r2, %r7, 2147483644;
	neg.s32 	%r3, %r2;
	add.s64 	%rd6, %rd2, 1;
	add.s64 	%rd7, %rd1, 16;
$L__BB1_3:
	setp.lt.u32 	%p4, %r7, 4;
	mov.b16 	%rs72, 0;
	mov.b32 	%r16, 0;
	@%p4 bra 	$L__BB1_14;
	mov.b16 	%rs72, 0;
	mov.u64 	%rd125, %rd7;
	mov.u64 	%rd126, %rd6;
	mov.u32 	%r15, %r3;
$L__BB1_5:
	.pragma "nounroll";
	ld.global.nc.u8 	%rs36, [%rd126+-1];
	cvt.u16.u8 	%rs2, %rs36;
	ld.global.nc.u64 	%rd23, [%rd125+-16];
	cvta.to.global.u64 	%rd24, %rd23;
	add.s64 	%rd25, %rd24, %rd124;
	ld.global.nc.u8 	%rs37, [%rd25];
	cvt.u16.u8 	%rs38, %rs37;
	and.b16  	%rs39, %rs38, 255;
	setp.eq.s16 	%p5, %rs2, 0;
	setp.eq.s16 	%p6, %rs39, 0;
	or.pred  	%p7, %p5, %p6;
	@%p7 bra 	$L__BB1_7;
	cvt.u64.u16 	%rd26, %rs2;
	mov.u64 	%rd27, gf_log;
	add.s64 	%rd28, %rd27, %rd26;
	ld.const.u8 	%rd29, [%rd28];
	cvt.u64.u16 	%rd30, %rs38;
	and.b64  	%rd31, %rd30, 255;
	add.s64 	%rd32, %rd27, %rd31;
	ld.const.u8 	%rd33, [%rd32];
	add.s64 	%rd34, %rd33, %rd29;
	mov.u64 	%rd35, gf_exp;
	add.s64 	%rd36, %rd35, %rd34;
	ld.const.u8 	%rs40, [%rd36];
	xor.b16  	%rs72, %rs40, %rs72;
$L__BB1_7:
	ld.global.nc.u8 	%rs41, [%rd126];
	cvt.u16.u8 	%rs6, %rs41;
	ld.global.nc.u64 	%rd37, [%rd125+-8];
	cvta.to.global.u64 	%rd38, %rd37;
	add.s64 	%rd39, %rd38, %rd124;
	ld.global.nc.u8 	%rs42, [%rd39];
	cvt.u16.u8 	%rs43, %rs42;
	and.b16  	%rs44, %rs43, 255;
	setp.eq.s16 	%p8, %rs6, 0;
	setp.eq.s16 	%p9, %rs44, 0;
	or.pred  	%p10, %p8, %p9;
	@%p10 bra 	$L__BB1_9;
	cvt.u64.u16 	%rd40, %rs6;
	mov.u64 	%rd41, gf_log;
	add.s64 	%rd42, %rd41, %rd40;
	ld.const.u8 	%rd43, [%rd42];
	cvt.u64.u16 	%rd44, %rs43;
	and.b64  	%rd45, %rd44, 255;
	add.s64 	%rd46, %rd41, %rd45;
	ld.const.u8 	%rd47, [%rd46];
	add.s64 	%rd48, %rd47, %rd43;
	mov.u64 	%rd49, gf_exp;
	add.s64 	%rd50, %rd49, %rd48;
	ld.const.u8 	%rs45, [%rd50];
	xor.b16  	%rs72, %rs45, %rs72;
$L__BB1_9:
	ld.global.nc.u8 	%rs46, [%rd126+1];
	cvt.u16.u8 	%rs10, %rs46;
	ld.global.nc.u64 	%rd51, [%rd125];
	cvta.to.global.u64 	%rd52, %rd51;
	add.s64 	%rd53, %rd52, %rd124;
	ld.global.nc.u8 	%rs47, [%rd53];
	cvt.u16.u8 	%rs48, %rs47;
	and.b16  	%rs49, %rs48, 255;
	setp.eq.s16 	%p11, %rs10, 0;
	setp.eq.s16 	%p12, %rs49, 0;
	or.pred  	%p13, %p11, %p12;
	@%p13 bra 	$L__BB1_11;
	cvt.u64.u16 	%rd54, %rs10;
	mov.u64 	%rd55, gf_log;
	add.s64 	%rd56, %rd55, %rd54;
	ld.const.u8 	%rd57, [%rd56];
	cvt.u64.u16 	%rd58, %rs48;
	and.b64  	%rd59, %rd58, 255;
	add.s64 	%rd60, %rd55, %rd59;
	ld.const.u8 	%rd61, [%rd60];
	add.s64 	%rd62, %rd61, %rd57;
	mov.u64 	%rd63, gf_exp;
	add.s64 	%rd64, %rd63, %rd62;
	ld.const.u8 	%rs50, [%rd64];
	xor.b16  	%rs72, %rs50, %rs72;
$L__BB1_11:
	ld.global.nc.u8 	%rs51, [%rd126+2];
	cvt.u16.u8 	%rs14, %rs51;
	ld.global.nc.u64 	%rd65, [%rd125+8];
	cvta.to.global.u64 	%rd66, %rd65;
	add.s64 	%rd67, %rd66, %rd124;
	ld.global.nc.u8 	%rs52, [%rd67];
	cvt.u16.u8 	%rs53, %rs52;
	and.b16  	%rs54, %rs53, 255;
	setp.eq.s16 	%p14, %rs14, 0;
	setp.eq.s16 	%p15, %rs54, 0;
	or.pred  	%p16, %p14, %p15;
	@%p16 bra 	$L__BB1_13;
	cvt.u64.u16 	%rd68, %rs14;
	mov.u64 	%rd69, gf_log;
	add.s64 	%rd70, %rd69, %rd68;
	ld.const.u8 	%rd71, [%rd70];
	cvt.u64.u16 	%rd72, %rs53;
	and.b64  	%rd73, %rd72, 255;
	add.s64 	%rd74, %rd69, %rd73;
	ld.const.u8 	%rd75, [%rd74];
	add.s64 	%rd76, %rd75, %rd71;
	mov.u64 	%rd77, gf_exp;
	add.s64 	%rd78, %rd77, %rd76;
	ld.const.u8 	%rs55, [%rd78];
	xor.b16  	%rs72, %rs55, %rs72;
$L__BB1_13:
	add.s32 	%r15, %r15, 4;
	add.s64 	%rd126, %rd126, 4;
	add.s64 	%rd125, %rd125, 32;
	setp.ne.s32 	%p17, %r15, 0;
	mov.u32 	%r16, %r2;
	@%p17 bra 	$L__BB1_5;
$L__BB1_14:
	setp.eq.s32 	%p18, %r1, 0;
	@%p18 bra 	$L__BB1_23;
	cvt.u64.u32 	%rd79, %r16;
	add.s64 	%rd13, %rd2, %rd79;
	ld.global.nc.u8 	%rs56, [%rd13];
	cvt.u16.u8 	%rs20, %rs56;
	mul.wide.u32 	%rd80, %r16, 8;
	add.s64 	%rd14, %rd1, %rd80;
	ld.global.nc.u64 	%rd81, [%rd14];
	cvta.to.global.u64 	%rd82, %rd81;
	add.s64 	%rd83, %rd82, %rd124;
	ld.global.nc.u8 	%rs57, [%rd83];
	cvt.u16.u8 	%rs58, %rs57;
	and.b16  	%rs59, %rs58, 255;
	setp.eq.s16 	%p19, %rs20, 0;
	setp.eq.s16 	%p20, %rs59, 0;
	or.pred  	%p21, %p19, %p20;
	@%p21 bra 	$L__BB1_17;
	cvt.u64.u16 	%rd84, %rs20;
	mov.u64 	%rd85, gf_log;
	add.s64 	%rd86, %rd85, %rd84;
	ld.const.u8 	%rd87, [%rd86];
	cvt.u64.u16 	%rd88, %rs58;
	and.b64  	%rd89, %rd88, 255;
	add.s64 	%rd90, %rd85, %rd89;
	ld.const.u8 	%rd91, [%rd90];
	add.s64 	%rd92, %rd91, %rd87;
	mov.u64 	%rd93, gf_exp;
	add.s64 	%rd94, %rd93, %rd92;
	ld.const.u8 	%rs60, [%rd94];
	xor.b16  	%rs72, %rs60, %rs72;
$L__BB1_17:
	setp.eq.s32 	%p22, %r1, 1;
	@%p22 bra 	$L__BB1_23;
	ld.global.nc.u8 	%rs61, [%rd13+1];
	cvt.u16.u8 	%rs24, %rs61;
	ld.global.nc.u64 	%rd95, [%rd14+8];
	cvta.to.global.u64 	%rd96, %rd95;
	add.s64 	%rd97, %rd96, %rd124;
	ld.global.nc.u8 	%rs62, [%rd97];
	cvt.u16.u8 	%rs63, %rs62;
	and.b16  	%rs64, %rs63, 255;
	setp.eq.s16 	%p23, %rs24, 0;
	setp.eq.s16 	%p24, %rs64, 0;
	or.pred  	%p25, %p23, %p24;
	@%p25 bra 	$L__BB1_20;
	cvt.u64.u16 	%rd98, %rs24;
	mov.u64 	%rd99, gf_log;
	add.s64 	%rd100, %rd99, %rd98;
	ld.const.u8 	%rd101, [%rd100];
	cvt.u64.u16 	%rd102, %rs63;
	and.b64  	%rd103, %rd102, 255;
	add.s64 	%rd104, %rd99, %rd103;
	ld.const.u8 	%rd105, [%rd104];
	add.s64 	%rd106, %rd105, %rd101;
	mov.u64 	%rd107, gf_exp;
	add.s64 	%rd108, %rd107, %rd106;
	ld.const.u8 	%rs65, [%rd108];
	xor.b16  	%rs72, %rs65, %rs72;
$L__BB1_20:
	setp.eq.s32 	%p26, %r1, 2;
	@%p26 bra 	$L__BB1_23;
	ld.global.nc.u8 	%rs66, [%rd13+2];
	cvt.u16.u8 	%rs28, %rs66;
	ld.global.nc.u64 	%rd109, [%rd14+16];
	cvta.to.global.u64 	%rd110, %rd109;
	add.s64 	%rd111, %rd110, %rd124;
	ld.global.nc.u8 	%rs67, [%rd111];
	cvt.u16.u8 	%rs68, %rs67;
	and.b16  	%rs69, %rs68, 255;
	setp.eq.s16 	%p27, %rs28, 0;
	setp.eq.s16 	%p28, %rs69, 0;
	or.pred  	%p29, %p27, %p28;
	@%p29 bra 	$L__BB1_23;
	cvt.u64.u16 	%rd112, %rs28;
	mov.u64 	%rd113, gf_log;
	add.s64 	%rd114, %rd113, %rd112;
	ld.const.u8 	%rd115, [%rd114];
	cvt.u64.u16 	%rd116, %rs68;
	and.b64  	%rd117, %rd116, 255;
	add.s64 	%rd118, %rd113, %rd117;
	ld.const.u8 	%rd119, [%rd118];
	add.s64 	%rd120, %rd119, %rd115;
	mov.u64 	%rd121, gf_exp;
	add.s64 	%rd122, %rd121, %rd120;
	ld.const.u8 	%rs70, [%rd122];
	xor.b16  	%rs72, %rs70, %rs72;
$L__BB1_23:
	add.s64 	%rd123, %rd3, %rd124;
	st.global.u8 	[%rd123], %rs72;
	add.s64 	%rd124, %rd124, %rd5;
	setp.lt.u64 	%p30, %rd124, %rd18;
	@%p30 bra 	$L__BB1_3;
	bra.uni 	$L__BB1_25;
$L__BB1_24:
	add.s64 	%rd22, %rd3, %rd124;
	mov.b16 	%rs32, 0;
	st.global.u8 	[%rd22], %rs32;
	add.s64 	%rd124, %rd124, %rd5;
	setp.lt.u64 	%p3, %rd124, %rd18;
	@%p3 bra 	$L__BB1_24;
$L__BB1_25:
	ret;

}
	// .globl	_Z27gf_matrix_vector_mul_kernelPKhS0_Phiim
.visible .entry _Z27gf_matrix_vector_mul_kernelPKhS0_Phiim(
	.param .u64 .ptr .align 1 _Z27gf_matrix_vector_mul_kernelPKhS0_Phiim_param_0,
	.param .u64 .ptr .align 1 _Z27gf_matrix_vector_mul_kernelPKhS0_Phiim_param_1,
	.param .u64 .ptr .align 1 _Z27gf_matrix_vector_mul_kernelPKhS0_Phiim_param_2,
	.param .u32 _Z27gf_matrix_vector_mul_kernelPKhS0_Phiim_param_3,
	.param .u32 _Z27gf_matrix_vector_mul_kernelPKhS0_Phiim_param_4,
	.param .u64 _Z27gf_matrix_vector_mul_kernelPKhS0_Phiim_param_5
)
{
	.reg .pred 	%p<33>;
	.reg .b16 	%rs<86>;
	.reg .b32 	%r<26>;
	.reg .b64 	%rd<128>;

	ld.param.u64 	%rd24, [_Z27gf_matrix_vector_mul_kernelPKhS0_Phiim_param_0];
	ld.param.u64 	%rd25, [_Z27gf_matrix_vector_mul_kernelPKhS0_Phiim_param_1];
	ld.param.u64 	%rd26, [_Z27gf_matrix_vector_mul_kernelPKhS0_Phiim_param_2];
	ld.param.u32 	%r13, [_Z27gf_matrix_vector_mul_kernelPKhS0_Phiim_param_3];
	ld.param.u32 	%r12, [_Z27gf_matrix_vector_mul_kernelPKhS0_Phiim_param_4];
	ld.param.u64 	%rd23, [_Z27gf_matrix_vector_mul_kernelPKhS0_Phiim_param_5];
	cvta.to.global.u64 	%rd1, %rd25;
	cvta.to.global.u64 	%rd2, %rd24;
	cvta.to.global.u64 	%rd3, %rd26;
	mov.u32 	%r1, %ctaid.y;
	mov.u32 	%r14, %ctaid.x;
	mov.u32 	%r15, %ntid.x;
	mov.u32 	%r16, %tid.x;
	mad.lo.s32 	%r17, %r14, %r15, %r16;
	cvt.u64.u32 	%rd124, %r17;
	mov.u32 	%r18, %nctaid.x;
	mul.lo.s32 	%r19, %r18, %r15;
	cvt.u64.u32 	%rd5, %r19;
	setp.ge.s32 	%p1, %r1, %r13;
	setp.le.u64 	%p2, %rd23, %rd124;
	or.pred  	%p3, %p1, %p2;
	@%p3 bra 	$L__BB2_26;
	setp.gt.s32 	%p4, %r12, 0;
	mul.lo.s32 	%r2, %r12, %r1;
	cvt.u64.u32 	%rd27, %r1;
	mul.lo.s64 	%rd6, %rd23, %rd27;
	@%p4 bra 	$L__BB2_2;
	bra.uni 	$L__BB2_25;
$L__BB2_2:
	and.b32  	%r3, %r12, 3;
	and.b32  	%r4, %r12, 2147483644;
	and.b32  	%r5, %r12, 1;
	neg.s32 	%r6, %r4;
	shl.b64 	%rd7, %rd23, 2;
	shl.b64 	%rd8, %rd23, 1;
	mul.lo.s64 	%rd9, %rd23, 3;
	cvt.u64.u32 	%rd10, %r2;
$L__BB2_3:
	setp.lt.u32 	%p6, %r12, 4;
	mov.b16 	%rs75, 0;
	mov.b32 	%r25, 0;
	@%p6 bra 	$L__BB2_14;
	add.s64 	%rd30, %rd10, %rd2;
	add.s64 	%rd125, %rd30, 3;
	add.s64 	%rd126, %rd1, %rd124;
	mov.b16 	%rs75, 0;
	mov.u32 	%r23, %r6;
$L__BB2_5:
	.pragma "nounroll";
	ld.global.nc.u8 	%rs38, [%rd125+-3];
	cvt.u16.u8 	%rs2, %rs38;
	ld.global.nc.u8 	%rs39, [%rd126];
	cvt.u16.u8 	%rs40, %rs39;
	and.b16  	%rs41, %rs40, 255;
	setp.eq.s16 	%p7, %rs2, 0;
	setp.eq.s16 	%p8, %rs41, 0;
	or.pred  	%p9, %p7, %p8;
	@%p9 bra 	$L__BB2_7;
	cvt.u64.u16 	%rd31, %rs2;
	mov.u64 	%rd32, gf_log;
	add.s64 	%rd33, %rd32, %rd31;
	ld.const.u8 	%rd34, [%rd33];
	cvt.u64.u16 	%rd35, %rs40;
	and.b64  	%rd36, %rd35, 255;
	add.s64 	%rd37, %rd32, %rd36;
	ld.const.u8 	%rd38, [%rd37];
	add.s64 	%rd39, %rd38, %rd34;
	mov.u64 	%rd40, gf_exp;
	add.s64 	%rd41, %rd40, %rd39;
	ld.const.u8 	%rs42, [%rd41];
	xor.b16  	%rs75, %rs42, %rs75;
$L__BB2_7:
	ld.global.nc.u8 	%rs43, [%rd125+-2];
	cvt.u16.u8 	%rs6, %rs43;
	add.s64 	%rd42, %rd126, %rd23;
	ld.global.nc.u8 	%rs44, [%rd42];
	cvt.u16.u8 	%rs45, %rs44;
	and.b16  	%rs46, %rs45, 255;
	setp.eq.s16 	%p10, %rs6, 0;
	setp.eq.s16 	%p11, %rs46, 0;
	or.pred  	%p12, %p10, %p11;
	@%p12 bra 	$L__BB2_9;
	cvt.u64.u16 	%rd43, %rs6;
	mov.u64 	%rd44, gf_log;
	add.s64 	%rd45, %rd44, %rd43;
	ld.const.u8 	%rd46, [%rd45];
	cvt.u64.u16 	%rd47, %rs45;
	and.b64  	%rd48, %rd47, 255;
	add.s64 	%rd49, %rd44, %rd48;
	ld.const.u8 	%rd50, [%rd49];
	add.s64 	%rd51, %rd50, %rd46;
	mov.u64 	%rd52, gf_exp;
	add.s64 	%rd53, %rd52, %rd51;
	ld.const.u8 	%rs47, [%rd53];
	xor.b16  	%rs75, %rs47, %rs75;
$L__BB2_9:
	ld.global.nc.u8 	%rs48, [%rd125+-1];
	cvt.u16.u8 	%rs10, %rs48;
	add.s64 	%rd54, %rd126, %rd8;
	ld.global.nc.u8 	%rs49, [%rd54];
	cvt.u16.u8 	%rs50, %rs49;
	and.b16  	%rs51, %rs50, 255;
	setp.eq.s16 	%p13, %rs10, 0;
	setp.eq.s16 	%p14, %rs51, 0;
	or.pred  	%p15, %p13, %p14;
	@%p15 bra 	$L__BB2_11;
	cvt.u64.u16 	%rd55, %rs10;
	mov.u64 	%rd56, gf_log;
	add.s64 	%rd57, %rd56, %rd55;
	ld.const.u8 	%rd58, [%rd57];
	cvt.u64.u16 	%rd59, %rs50;
	and.b64  	%rd60, %rd59, 255;
	add.s64 	%rd61, %rd56, %rd60;
	ld.const.u8 	%rd62, [%rd61];
	add.s64 	%rd63, %rd62, %rd58;
	mov.u64 	%rd64, gf_exp;
	add.s64 	%rd65, %rd64, %rd63;
	ld.const.u8 	%rs52, [%rd65];
	xor.b16  	%rs75, %rs52, %rs75;
$L__BB2_11:
	ld.global.nc.u8 	%rs53, [%rd125];
	cvt.u16.u8 	%rs14, %rs53;
	add.s64 	%rd66, %rd126, %rd9;
	ld.global.nc.u8 	%rs54, [%rd66];
	cvt.u16.u8 	%rs55, %rs54;
	and.b16  	%rs56, %rs55, 255;
	setp.eq.s16 	%p16, %rs14, 0;
	setp.eq.s16 	%p17, %rs56, 0;
	or.pred  	%p18, %p16, %p17;
	@%p18 bra 	$L__BB2_13;
	cvt.u64.u16 	%rd67, %rs14;
	mov.u64 	%rd68, gf_log;
	add.s64 	%rd69, %rd68, %rd67;
	ld.const.u8 	%rd70, [%rd69];
	cvt.u64.u16 	%rd71, %rs55;
	and.b64  	%rd72, %rd71, 255;
	add.s64 	%rd73, %rd68, %rd72;
	ld.const.u8 	%rd74, [%rd73];
	add.s64 	%rd75, %rd74, %rd70;
	mov.u64 	%rd76, gf_exp;
	add.s64 	%rd77, %rd76, %rd75;
	ld.const.u8 	%rs57, [%rd77];
	xor.b16  	%rs75, %rs57, %rs75;
$L__BB2_13:
	add.s32 	%r23, %r23, 4;
	add.s64 	%rd126, %rd126, %rd7;
	add.s64 	%rd125, %rd125, 4;
	setp.ne.s32 	%p19, %r23, 0;
	mov.u32 	%r25, %r4;
	@%p19 bra 	$L__BB2_5;
$L__BB2_14:
	setp.eq.s32 	%p20, %r3, 0;
	@%p20 bra 	$L__BB2_24;
	setp.eq.s32 	%p21, %r3, 1;
	@%p21 bra 	$L__BB2_21;
	add.s32 	%r21, %r25, %r2;
	cvt.u64.u32 	%rd78, %r21;
	add.s64 	%rd79, %rd2, %rd78;
	ld.global.nc.u8 	%rs59, [%rd79];
	cvt.u16.u8 	%rs20, %rs59;
	cvt.u64.u32 	%rd18, %r25;
	mad.lo.s64 	%rd80, %rd23, %rd18, %rd124;
	add.s64 	%rd19, %rd1, %rd80;
	ld.global.nc.u8 	%rs60, [%rd19];
	cvt.u16.u8 	%rs61, %rs60;
	and.b16  	%rs62, %rs61, 255;
	setp.eq.s16 	%p22, %rs20, 0;
	setp.eq.s16 	%p23, %rs62, 0;
	or.pred  	%p24, %p22, %p23;
	@%p24 bra 	$L__BB2_18;
	cvt.u64.u16 	%rd81, %rs20;
	mov.u64 	%rd82, gf_log;
	add.s64 	%rd83, %rd82, %rd81;
	ld.const.u8 	%rd84, [%rd83];
	cvt.u64.u16 	%rd85, %rs61;
	and.b64  	%rd86, %rd85, 255;
	add.s64 	%rd87, %rd82, %rd86;
	ld.const.u8 	%rd88, [%rd87];
	add.s64 	%rd89, %rd88, %rd84;
	mov.u64 	%rd90, gf_exp;
	add.s64 	%rd91, %rd90, %rd89;
	ld.const.u8 	%rs63, [%rd91];
	xor.b16  	%rs75, %rs63, %rs75;
$L__BB2_18:
	add.s64 	%rd92, %rd18, %rd10;
	add.s64 	%rd93, %rd2, %rd92;
	ld.global.nc.u8 	%rs64, [%rd93+1];
	cvt.u16.u8 	%rs24, %rs64;
	add.s64 	%rd94, %rd19, %rd23;
	ld.global.nc.u8 	%rs65, [%rd94];
	cvt.u16.u8 	%rs66, %rs65;
	and.b16  	%rs67, %rs66, 255;
	setp.eq.s16 	%p25, %rs24, 0;
	setp.eq.s16 	%p26, %rs67, 0;
	or.pred  	%p27, %p25, %p26;
	@%p27 bra 	$L__BB2_20;
	cvt.u64.u16 	%rd95, %rs24;
	mov.u64 	%rd96, gf_log;
	add.s64 	%rd97, %rd96, %rd95;
	ld.const.u8 	%rd98, [%rd97];
	cvt.u64.u16 	%rd99, %rs66;
	and.b64  	%rd100, %rd99, 255;
	add.s64 	%rd101, %rd96, %rd100;
	ld.const.u8 	%rd102, [%rd101];
	add.s64 	%rd103, %rd102, %rd98;
	mov.u64 	%rd104, gf_exp;
	add.s64 	%rd105, %rd104, %rd103;
	ld.const.u8 	%rs68, [%rd105];
	xor.b16  	%rs75, %rs68, %rs75;
$L__BB2_20:
	add.s32 	%r25, %r25, 2;
$L__BB2_21:
	setp.eq.s32 	%p28, %r5, 0;
	@%p28 bra 	$L__BB2_24;
	add.s32 	%r22, %r25, %r2;
	cvt.u64.u32 	%rd106, %r22;
	add.s64 	%rd107, %rd2, %rd106;
	ld.global.nc.u8 	%rs69, [%rd107];
	cvt.u16.u8 	%rs30, %rs69;
	cvt.u64.u32 	%rd108, %r25;
	mad.lo.s64 	%rd109, %rd23, %rd108, %rd124;
	add.s64 	%rd110, %rd1, %rd109;
	ld.global.nc.u8 	%rs70, [%rd110];
	cvt.u16.u8 	%rs71, %rs70;
	and.b16  	%rs72, %rs71, 255;
	setp.eq.s16 	%p29, %rs30, 0;
	setp.eq.s16 	%p30, %rs72, 0;
	or.pred  	%p31, %p29, %p30;
	@%p31 bra 	$L__BB2_24;
	cvt.u64.u16 	%rd111, %rs30;
	mov.u64 	%rd112, gf_log;
	add.s64 	%rd113, %rd112, %rd111;
	ld.const.u8 	%rd114, [%rd113];
	cvt.u64.u16 	%rd115, %rs71;
	and.b64  	%rd116, %rd115, 255;
	add.s64 	%rd117, %rd112, %rd116;
	ld.const.u8 	%rd118, [%rd117];
	add.s64 	%rd119, %rd118, %rd114;
	mov.u64 	%rd120, gf_exp;
	add.s64 	%rd121, %rd120, %rd119;
	ld.const.u8 	%rs73, [%rd121];
	xor.b16  	%rs75, %rs73, %rs75;
$L__BB2_24:
	add.s64 	%rd122, %rd124, %rd6;
	add.s64 	%rd123, %rd3, %rd122;
	st.global.u8 	[%rd123], %rs75;
	add.s64 	%rd124, %rd124, %rd5;
	setp.lt.u64 	%p32, %rd124, %rd23;
	@%p32 bra 	$L__BB2_3;
	bra.uni 	$L__BB2_26;
$L__BB2_25:
	add.s64 	%rd28, %rd124, %rd6;
	add.s64 	%rd29, %rd3, %rd28;
	mov.b16 	%rs34, 0;
	st.global.u8 	[%rd29], %rs34;
	add.s64 	%rd124, %rd124, %rd5;
	setp.lt.u64 	%p5, %rd124, %rd23;
	@%p5 bra 	$L__BB2_25;
$L__BB2_26:
	ret;

}
	// .globl	_Z34gf_matrix_vector_mul_shared_kernelPKhS0_Phiim
.visible .entry _Z34gf_matrix_vector_mul_shared_kernelPKhS0_Phiim(
	.param .u64 .ptr .align 1 _Z34gf_matrix_vector_mul_shared_kernelPKhS0_Phiim_param_0,
	.param .u64 .ptr .align 1 _Z34gf_matrix_vector_mul_shared_kernelPKhS0_Phiim_param_1,
	.param .u64 .ptr .align 1 _Z34gf_matrix_vector_mul_shared_kernelPKhS0_Phiim_param_2,
	.param .u32 _Z34gf_matrix_vector_mul_shared_kernelPKhS0_Phiim_param_3,
	.param .u32 _Z34gf_matrix_vector_mul_shared_kernelPKhS0_Phiim_param_4,
	.param .u64 _Z34gf_matrix_vector_mul_shared_kernelPKhS0_Phiim_param_5
)
{
	.reg .pred 	%p<59>;
	.reg .b16 	%rs<158>;
	.reg .b32 	%r<40>;
	.reg .b64 	%rd<214>;

	ld.param.u64 	%rd21, [_Z34gf_matrix_vector_mul_shared_kernelPKhS0_Phiim_param_0];
	ld.param.u64 	%rd24, [_Z34gf_matrix_vector_mul_shared_kernelPKhS0_Phiim_param_1];
	ld.param.u32 	%r18, [_Z34gf_matrix_vector_mul_shared_kernelPKhS0_Phiim_param_3];
	ld.param.u32 	%r17, [_Z34gf_matrix_vector_mul_shared_kernelPKhS0_Phiim_param_4];
	ld.param.u64 	%rd23, [_Z34gf_matrix_vector_mul_shared_kernelPKhS0_Phiim_param_5];
	cvta.to.global.u64 	%rd1, %rd24;
	mov.u32 	%r1, %ctaid.y;
	mov.u32 	%r19, %tid.x;
	cvt.u64.u32 	%rd2, %r19;
	setp.ge.s32 	%p1, %r1, %r18;
	@%p1 bra 	$L__BB3_49;
	cvt.u32.u64 	%r20, %rd2;
	setp.ge.u32 	%p2, %r20, %r17;
	@%p2 bra 	$L__BB3_3;
	mul.lo.s32 	%r22, %r17, %r1;
	cvt.s64.s32 	%rd25, %r22;
	add.s64 	%rd26, %rd25, %rd2;
	cvta.to.global.u64 	%rd27, %rd21;
	add.s64 	%rd28, %rd27, %rd26;
	ld.global.nc.u8 	%rs68, [%rd28];
	cvt.u16.u8 	%rs69, %rs68;
	mov.u32 	%r23, shared_mem;
	add.s32 	%r24, %r23, %r20;
	st.shared.u8 	[%r24], %rs69;
$L__BB3_3:
	bar.sync 	0;
	setp.eq.s64 	%p3, %rd23, 0;
	@%p3 bra 	$L__BB3_49;
	cvt.u64.u32 	%rd30, %r1;
	mul.lo.s64 	%rd3, %rd23, %rd30;
	and.b32  	%r2, %r17, 7;
	and.b32  	%r3, %r17, 2147483640;
	and.b32  	%r4, %r17, 1;
	neg.s32 	%r5, %r3;
	shl.b64 	%rd4, %rd23, 3;
	mov.b64 	%rd212, 0;
$L__BB3_5:
	add.s64 	%rd6, %rd212, %rd2;
	setp.ge.u64 	%p4, %rd6, %rd23;
	@%p4 bra 	$L__BB3_48;
	setp.lt.s32 	%p5, %r17, 1;
	mov.b16 	%rs137, 0;
	@%p5 bra 	$L__BB3_47;
	setp.lt.u32 	%p6, %r17, 8;
	mov.b16 	%rs137, 0;
	mov.b32 	%r38, 0;
	@%p6 bra 	$L__BB3_26;
	add.s64 	%rd31, %rd1, %rd2;
	add.s64 	%rd213, %rd31, %rd212;
	mov.u32 	%r27, shared_mem;
	add.s32 	%r35, %r27, 3;
	mov.b16 	%rs137, 0;
	mov.u32 	%r36, %r5;
$L__BB3_9:
	.pragma "nounroll";
	ld.shared.u8 	%rs2, [%r35+-3];
	ld.global.nc.u8 	%rs74, [%rd213];
	cvt.u16.u8 	%rs75, %rs74;
	and.b16  	%rs76, %rs75, 255;
	setp.eq.s16 	%p7, %rs2, 0;
	setp.eq.s16 	%p8, %rs76, 0;
	or.pred  	%p9, %p7, %p8;
	@%p9 bra 	$L__BB3_11;
	cvt.u64.u16 	%rd32, %rs2;
	mov.u64 	%rd33, gf_log;
	add.s64 	%rd34, %rd33, %rd32;
	ld.const.u8 	%rd35, [%rd34];
	cvt.u64.u16 	%rd36, %rs75;
	and.b64  	%rd37, %rd36, 255;
	add.s64 	%rd38, %rd33, %rd37;
	ld.const.u8 	%rd39, [%rd38];
	add.s64 	%rd40, %rd39, %rd35;
	mov.u64 	%rd41, gf_exp;
	add.s64 	%rd42, %rd41, %rd40;
	ld.const.u8 	%rs77, [%rd42];
	xor.b16  	%rs137, %rs77, %rs137;
$L__BB3_11:
	ld.shared.u8 	%rs6, [%r35+-2];
	add.s64 	%rd9, %rd213, %rd23;
	ld.global.nc.u8 	%rs78, [%rd9];
	cvt.u16.u8 	%rs79, %rs78;
	and.b16  	%rs80, %rs79, 255;
	setp.eq.s16 	%p10, %rs6, 0;
	setp.eq.s16 	%p11, %rs80, 0;
	or.pred  	%p12, %p10, %p11;
	@%p12 bra 	$L__BB3_13;
	cvt.u64.u16 	%rd43, %rs6;
	mov.u64 	%rd44, gf_log;
	add.s64 	%rd45, %rd44, %rd43;
	ld.const.u8 	%rd46, [%rd45];
	cvt.u64.u16 	%rd47, %rs79;
	and.b64  	%rd48, %rd47, 255;
	add.s64 	%rd49, %rd44, %rd48;
	ld.const.u8 	%rd50, [%rd49];
	add.s64 	%rd51, %rd50, %rd46;
	mov.u64 	%rd52, gf_exp;
	add.s64 	%rd53, %rd52, %rd51;
	ld.const.u8 	%rs81, [%rd53];
	xor.b16  	%rs137, %rs81, %rs137;
$L__BB3_13:
	ld.shared.u8 	%rs10, [%r35+-1];
	add.s64 	%rd10, %rd9, %rd23;
	ld.global.nc.u8 	%rs82, [%rd10];
	cvt.u16.u8 	%rs83, %rs82;
	and.b16  	%rs84, %rs83, 255;
	setp.eq.s16 	%p13, %rs10, 0;
	setp.eq.s16 	%p14, %rs84, 0;
	or.pred  	%p15, %p13, %p14;
	@%p15 bra 	$L__BB3_15;
	cvt.u64.u16 	%rd54, %rs10;
	mov.u64 	%rd55, gf_log;
	add.s64 	%rd56, %rd55, %rd54;
	ld.const.u8 	%rd57, [%rd56];
	cvt.u64.u16 	%rd58, %rs83;
	and.b64  	%rd59, %rd58, 255;
	add.s64 	%rd60, %rd55, %rd59;
	ld.const.u8 	%rd61, [%rd60];
	add.s64 	%rd62, %rd61, %rd57;
	mov.u64 	%rd63, gf_exp;
	add.s64 	%rd64, %rd63, %rd62;
	ld.const.u8 	%rs85, [%rd64];
	xor.b16  	%rs137, %rs85, %rs137;
$L__BB3_15:
	ld.shared.u8 	%rs14, [%r35];
	add.s64 	%rd11, %rd10, %rd23;
	ld.global.nc.u8 	%rs86, [%rd11];
	cvt.u16.u8 	%rs87, %rs86;
	and.b16  	%rs88, %rs87, 255;
	setp.eq.s16 	%p16, %rs14, 0;
	setp.eq.s16 	%p17, %rs88, 0;
	or.pred  	%p18, %p16, %p17;
	@%p18 bra 	$L__BB3_17;
	cvt.u64.u16 	%rd65, %rs14;
	mov.u64 	%rd66, gf_log;
	add.s64 	%rd67, %rd66, %rd65;
	ld.const.u8 	%rd68, [%rd67];
	cvt.u64.u16 	%rd69, %rs87;
	and.b64  	%rd70, %rd69, 255;
	add.s64 	%rd71, %rd66, %rd70;
	ld.const.u8 	%rd72, [%rd71];
	add.s64 	%rd73, %rd72, %rd68;
	mov.u64 	%rd74, gf_exp;
	add.s64 	%rd75, %rd74, %rd73;
	ld.const.u8 	%rs89, [%rd75];
	xor.b16  	%rs137, %rs89, %rs137;
$L__BB3_17:
	ld.shared.u8 	%rs18, [%r35+1];
	add.s64 	%rd12, %rd11, %rd23;
	ld.global.nc.u8 	%rs90, [%rd12];
	cvt.u16.u8 	%rs91, %rs90;
	and.b16  	%rs92, %rs91, 255;
	setp.eq.s16 	%p19, %rs18, 0;
	setp.eq.s16 	%p20, %rs92, 0;
	or.pred  	%p21, %p19, %p20;
	@%p21 bra 	$L__BB3_19;
	cvt.u64.u16 	%rd76, %rs18;
	mov.u64 	%rd77, gf_log;
	add.s64 	%rd78, %rd77, %rd76;
	ld.const.u8 	%rd79, [%rd78];
	cvt.u64.u16 	%rd80, %rs91;
	and.b64  	%rd81, %rd80, 255;
	add.s64 	%rd82, %rd77, %rd81;
	ld.const.u8 	%rd83, [%rd82];
	add.s64 	%rd84, %rd83, %rd79;
	mov.u64 	%rd85, gf_exp;
	add.s64 	%rd86, %rd85, %rd84;
	ld.const.u8 	%rs93, [%rd86];
	xor.b16  	%rs137, %rs93, %rs137;
$L__BB3_19:
	ld.shared.u8 	%rs22, [%r35+2];
	add.s64 	%rd13, %rd12, %rd23;
	ld.global.nc.u8 	%rs94, [%rd13];
	cvt.u16.u8 	%rs95, %rs94;
	and.b16  	%rs96, %rs95, 255;
	setp.eq.s16 	%p22, %rs22, 0;
	setp.eq.s16 	%p23, %rs96, 0;
	or.pred  	%p24, %p22, %p23;
	@%p24 bra 	$L__BB3_21;
	cvt.u64.u16 	%rd87, %rs22;
	mov.u64 	%rd88, gf_log;
	add.s64 	%rd89, %rd88, %rd87;
	ld.const.u8 	%rd90, [%rd89];
	cvt.u64.u16 	%rd91, %rs95;
	and.b64  	%rd92, %rd91, 255;
	add.s64 	%rd93, %rd88, %rd92;
	ld.const.u8 	%rd94, [%rd93];
	add.s64 	%rd95, %rd94, %rd90;
	mov.u64 	%rd96, gf_exp;
	add.s64 	%rd97, %rd96, %rd95;
	ld.const.u8 	%rs97, [%rd97];
	xor.b16  	%rs137, %rs97, %rs137;
$L__BB3_21:
	ld.shared.u8 	%rs26, [%r35+3];
	add.s64 	%rd14, %rd13, %rd23;
	ld.global.nc.u8 	%rs98, [%rd14];
	cvt.u16.u8 	%rs99, %rs98;
	and.b16  	%rs100, %rs99, 255;
	setp.eq.s16 	%p25, %rs26, 0;
	setp.eq.s16 	%p26, %rs100, 0;
	or.pred  	%p27, %p25, %p26;
	@%p27 bra 	$L__BB3_23;
	cvt.u64.u16 	%rd98, %rs26;
	mov.u64 	%rd99, gf_log;
	add.s64 	%rd100, %rd99, %rd98;
	ld.const.u8 	%rd101, [%rd100];
	cvt.u64.u16 	%rd102, %rs99;
	and.b64  	%rd103, %rd102, 255;
	add.s64 	%rd104, %rd99, %rd103;
	ld.const.u8 	%rd105, [%rd104];
	add.s64 	%rd106, %rd105, %rd101;
	mov.u64 	%rd107, gf_exp;
	add.s64 	%rd108, %rd107, %rd106;
	ld.const.u8 	%rs101, [%rd108];
	xor.b16  	%rs137, %rs101, %rs137;
$L__BB3_23:
	ld.shared.u8 	%rs30, [%r35+4];
	add.s64 	%rd109, %rd14, %rd23;
	ld.global.nc.u8 	%rs102, [%rd109];
	cvt.u16.u8 	%rs103, %rs102;
	and.b16  	%rs104, %rs103, 255;
	setp.eq.s16 	%p28, %rs30, 0;
	setp.eq.s16 	%p29, %rs104, 0;
	or.pred  	%p30, %p28, %p29;
	@%p30 bra 	$L__BB3_25;
	cvt.u64.u16 	%rd110, %rs30;
	mov.u64 	%rd111, gf_log;
	add.s64 	%rd112, %rd111, %rd110;
	ld.const.u8 	%rd113, [%rd112];
	cvt.u64.u16 	%rd114, %rs103;
	and.b64  	%rd115, %rd114, 255;
	add.s64 	%rd116, %rd111, %rd115;
	ld.const.u8 	%rd117, [%rd116];
	add.s64 	%rd118, %rd117, %rd113;
	mov.u64 	%rd119, gf_exp;
	add.s64 	%rd120, %rd119, %rd118;
	ld.const.u8 	%rs105, [%rd120];
	xor.b16  	%rs137, %rs105, %rs137;
$L__BB3_25:
	add.s32 	%r36, %r36, 8;
	add.s64 	%rd213, %rd213, %rd4;
	add.s32 	%r35, %r35, 8;
	setp.ne.s32 	%p31, %r36, 0;
	mov.u32 	%r38, %r3;
	@%p31 bra 	$L__BB3_9;
$L__BB3_26:
	setp.eq.s32 	%p32, %r2, 0;
	@%p32 bra 	$L__BB3_47;
	add.s32 	%r28, %r2, -1;
	setp.lt.u32 	%p33, %r28, 3;
	@%p33 bra 	$L__BB3_37;
	mov.u32 	%r29, shared_mem;
	add.s32 	%r11, %r29, %r38;
	ld.shared.u8 	%rs36, [%r11];
	cvt.u64.u32 	%rd121, %r38;
	mad.lo.s64 	%rd122, %rd23, %rd121, %rd6;
	add.s64 	%rd16, %rd1, %rd122;
	ld.global.nc.u8 	%rs107, [%rd16];
	cvt.u16.u8 	%rs108, %rs107;
	and.b16  	%rs109, %rs108, 255;
	setp.eq.s16 	%p34, %rs36, 0;
	setp.eq.s16 	%p35, %rs109, 0;
	or.pred  	%p36, %p34, %p35;
	@%p36 bra 	$L__BB3_30;
	cvt.u64.u16 	%rd123, %rs36;
	mov.u64 	%rd124, gf_log;
	add.s64 	%rd125, %rd124, %rd123;
	ld.const.u8 	%rd126, [%rd125];
	cvt.u64.u16 	%rd127, %rs108;
	and.b64  	%rd128, %rd127, 255;
	add.s64 	%rd129, %rd124, %rd128;
	ld.const.u8 	%rd130, [%rd129];
	add.s64 	%rd131, %rd130, %rd126;
	mov.u64 	%rd132, gf_exp;
	add.s64 	%rd133, %rd132, %rd131;
	ld.const.u8 	%rs110, [%rd133];
	xor.b16  	%rs137, %rs110, %rs137;
$L__BB3_30:
	ld.shared.u8 	%rs40, [%r11+1];
	add.s64 	%rd17, %rd16, %rd23;
	ld.global.nc.u8 	%rs111, [%rd17];
	cvt.u16.u8 	%rs112, %rs111;
	and.b16  	%rs113, %rs112, 255;
	setp.eq.s16 	%p37, %rs40, 0;
	setp.eq.s16 	%p38, %rs113, 0;
	or.pred  	%p39, %p37, %p38;
	@%p39 bra 	$L__BB3_32;
	cvt.u64.u16 	%rd134, %rs40;
	mov.u64 	%rd135, gf_log;
	add.s64 	%rd136, %rd135, %rd134;
	ld.const.u8 	%rd137, [%rd136];
	cvt.u64.u16 	%rd138, %rs112;
	and.b64  	%rd139, %rd138, 255;
	add.s64 	%rd140, %rd135, %rd139;
	ld.const.u8 	%rd141, [%rd140];
	add.s64 	%rd142, %rd141, %rd137;
	mov.u64 	%rd143, gf_exp;
	add.s64 	%rd144, %rd143, %rd142;
	ld.const.u8 	%rs114, [%rd144];
	xor.b16  	%rs137, %rs114, %rs137;
$L__BB3_32:
	ld.shared.u8 	%rs44, [%r11+2];
	add.s64 	%rd18, %rd17, %rd23;
	ld.global.nc.u8 	%rs115, [%rd18];
	cvt.u16.u8 	%rs116, %rs115;
	and.b16  	%rs117, %rs116, 255;
	setp.eq.s16 	%p40, %rs44, 0;
	setp.eq.s16 	%p41, %rs117, 0;
	or.pred  	%p42, %p40, %p41;
	@%p42 bra 	$L__BB3_34;
	cvt.u64.u16 	%rd145, %rs44;
	mov.u64 	%rd146, gf_log;
	add.s64 	%rd147, %rd146, %rd145;
	ld.const.u8 	%rd148, [%rd147];
	cvt.u64.u16 	%rd149, %rs116;
	and.b64  	%rd150, %rd149, 255;
	add.s64 	%rd151, %rd146, %rd150;
	ld.const.u8 	%rd152, [%rd151];
	add.s64 	%rd153, %rd152, %rd148;
	mov.u64 	%rd154, gf_exp;
	add.s64 	%rd155, %rd154, %rd153;
	ld.const.u8 	%rs118, [%rd155];
	xor.b16  	%rs137, %rs118, %rs137;
$L__BB3_34:
	ld.shared.u8 	%rs48, [%r11+3];
	add.s64 	%rd156, %rd18, %rd23;
	ld.global.nc.u8 	%rs119, [%rd156];
	cvt.u16.u8 	%rs120, %rs119;
	and.b16  	%rs121, %rs120, 255;
	setp.eq.s16 	%p43, %rs48, 0;
	setp.eq.s16 	%p44, %rs121, 0;
	or.pred  	%p45, %p43, %p44;
	@%p45 bra 	$L__BB3_36;
	cvt.u64.u16 	%rd157, %rs48;
	mov.u64 	%rd158, gf_log;
	add.s64 	%rd159, %rd158, %rd157;
	ld.const.u8 	%rd160, [%rd159];
	cvt.u64.u16 	%rd161, %rs120;
	and.b64  	%rd162, %rd161, 255;
	add.s64 	%rd163, %rd158, %rd162;
	ld.const.u8 	%rd164, [%rd163];
	add.s64 	%rd165, %rd164, %rd160;
	mov.u64 	%rd166, gf_exp;
	add.s64 	%rd167, %rd166, %rd165;
	ld.const.u8 	%rs122, [%rd167];
	xor.b16  	%rs137, %rs122, %rs137;
$L__BB3_36:
	add.s32 	%r38, %r38, 4;
$L__BB3_37:
	and.b32  	%r30, %r17, 3;
	setp.eq.s32 	%p46, %r30, 0;
	@%p46 bra 	$L__BB3_47;
	setp.eq.s32 	%p47, %r30, 1;
	@%p47 bra 	$L__BB3_44;
	mov.u32 	%r31, shared_mem;
	add.s32 	%r14, %r31, %r38;
	ld.shared.u8 	%rs54, [%r14];
	cvt.u64.u32 	%rd168, %r38;
	mad.lo.s64 	%rd169, %rd23, %rd168, %rd6;
	add.s64 	%rd19, %rd1, %rd169;
	ld.global.nc.u8 	%rs124, [%rd19];
	cvt.u16.u8 	%rs125, %rs124;
	and.b16  	%rs126, %rs125, 255;
	setp.eq.s16 	%p48, %rs54, 0;
	setp.eq.s16 	%p49, %rs126, 0;
	or.pred  	%p50, %p48, %p49;
	@%p50 bra 	$L__BB3_41;
	cvt.u64.u16 	%rd170, %rs54;
	mov.u64 	%rd171, gf_log;
	add.s64 	%rd172, %rd171, %rd170;
	ld.const.u8 	%rd173, [%rd172];
	cvt.u64.u16 	%rd174, %rs125;
	and.b64  	%rd175, %rd174, 255;
	add.s64 	%rd176, %rd171, %rd175;
	ld.const.u8 	%rd177, [%rd176];
	add.s64 	%rd178, %rd177, %rd173;
	mov.u64 	%rd179, gf_exp;
	add.s64 	%rd180, %rd179, %rd178;
	ld.const.u8 	%rs127, [%rd180];
	xor.b16  	%rs137, %rs127, %rs137;
$L__BB3_41:
	ld.shared.u8 	%rs58, [%r14+1];
	add.s64 	%rd181, %rd19, %rd23;
	ld.global.nc.u8 	%rs128, [%rd181];
	cvt.u16.u8 	%rs129, %rs128;
	and.b16  	%rs130, %rs129, 255;
	setp.eq.s16 	%p51, %rs58, 0;
	setp.eq.s16 	%p52, %rs130, 0;
	or.pred  	%p53, %p51, %p52;
	@%p53 bra 	$L__BB3_43;
	cvt.u64.u16 	%rd182, %rs58;
	mov.u64 	%rd183, gf_log;
	add.s64 	%rd184, %rd183, %rd182;
	ld.const.u8 	%rd185, [%rd184];
	cvt.u64.u16 	%rd186, %rs129;
	and.b64  	%rd187, %rd186, 255;
	add.s64 	%rd188, %rd183, %rd187;
	ld.const.u8 	%rd189, [%rd188];
	add.s64 	%rd190, %rd189, %rd185;
	mov.u64 	%rd191, gf_exp;
	add.s64 	%rd192, %rd191, %rd190;
	ld.const.u8 	%rs131, [%rd192];
	xor.b16  	%rs137, %rs131, %rs137;
$L__BB3_43:
	add.s32 	%r38, %r38, 2;
$L__BB3_44:
	setp.eq.s32 	%p54, %r4, 0;
	@%p54 bra 	$L__BB3_47;
	mov.u32 	%r32, shared_mem;
	add.s32 	%r33, %r32, %r38;
	ld.shared.u8 	%rs64, [%r33];
	cvt.u64.u32 	%rd193, %r38;
	mad.lo.s64 	%rd194, %rd23, %rd193, %rd6;
	add.s64 	%rd195, %rd1, %rd194;
	ld.global.nc.u8 	%rs132, [%rd195];
	cvt.u16.u8 	%rs133, %rs132;
	and.b16  	%rs134, %rs133, 255;
	setp.eq.s16 	%p55, %rs64, 0;
	setp.eq.s16 	%p56, %rs134, 0;
	or.pred  	%p57, %p55, %p56;
	@%p57 bra 	$L__BB3_47;
	cvt.u64.u16 	%rd196, %rs64;
	mov.u64 	%rd197, gf_log;
	add.s64 	%rd198, %rd197, %rd196;
	ld.const.u8 	%rd199, [%rd198];
	cvt.u64.u16 	%rd200, %rs133;
	and.b64  	%rd201, %rd200, 255;
	add.s64 	%rd202, %rd197, %rd201;
	ld.const.u8 	%rd203, [%rd202];
	add.s64 	%rd204, %rd203, %rd199;
	mov.u64 	%rd205, gf_exp;
	add.s64 	%rd206, %rd205, %rd204;
	ld.const.u8 	%rs135, [%rd206];
	xor.b16  	%rs137, %rs135, %rs137;
$L__BB3_47:
	ld.param.u64 	%rd211, [_Z34gf_matrix_vector_mul_shared_kernelPKhS0_Phiim_param_2];
	add.s64 	%rd207, %rd6, %rd3;
	cvta.to.global.u64 	%rd208, %rd211;
	add.s64 	%rd209, %rd208, %rd207;
	st.global.u8 	[%rd209], %rs137;
$L__BB3_48:
	bar.sync 	0;
	mov.u32 	%r34, %ntid.x;
	cvt.u64.u32 	%rd210, %r34;
	add.s64 	%rd212, %rd212, %rd210;
	setp.lt.u64 	%p58, %rd212, %rd23;
	@%p58 bra 	$L__BB3_5;
$L__BB3_49:
	ret;

}


// ===== COMPILED SASS (sm_100) =====

	.target	sm_100

	.elftype	@"ET_EXEC"


//--------------------- .note.nv.tkinfo           --------------------------
	.section	.note.nv.tkinfo,"",@"SHT_NOTE"
	.sectionflags	@"SHF_NOTE_NV_TKINFO"
	.tkinfo
        /*0018*/ 	.word	0x00000002
        /*0030*/ 	.string	""
        /*0030*/ 	.string	"ptxas"
        /*0030*/ 	.string	"Cuda compilation tools, release 13.0, V13.0.88"
        /*0030*/ 	.string	"Build cuda_13.0.r13.0/compiler.36424714_0"
        /*0030*/ 	.string	"-arch sm_100 -m 64 "



//--------------------- .note.nv.cuinfo           --------------------------
	.section	.note.nv.cuinfo,"",@"SHT_NOTE"
	.sectionflags	@"SHF_NOTE_NV_CUINFO"
        /*0018*/ 	.short	0x0002
        /*001a*/ 	.short	0x0064
        /*001c*/ 	.short	0x0082
	.zero		2


//--------------------- .nv.info                  --------------------------
	.section	.nv.info,"",@"SHT_CUDA_INFO"
	.align	4


	//----- nvinfo : EIATTR_REGCOUNT
	.align		4
        /*0000*/ 	.byte	0x04, 0x2f
        /*0002*/ 	.short	(.L_4 - .L_3)
	.align		4
.L_3:
        /*0004*/ 	.word	index@(_Z20gf_mul_scalar_kernelPKhPhhm)
        /*0008*/ 	.word	0x0000000c


	//----- nvinfo : EIATTR_FRAME_SIZE
	.align		4
.L_4:
        /*000c*/ 	.byte	0x04, 0x11
        /*000e*/ 	.short	(.L_6 - .L_5)
	.align		4
.L_5:
        /*0010*/ 	.word	index@(_Z20gf_mul_scalar_kernelPKhPhhm)
        /*0014*/ 	.word	0x00000000


	//----- nvinfo : EIATTR_REGCOUNT
	.align		4
.L_6:
        /*0018*/ 	.byte	0x04, 0x2f
        /*001a*/ 	.short	(.L_8 - .L_7)
	.align		4
.L_7:
        /*001c*/ 	.word	index@(_Z28gf_vector_dot_product_kernelPPKhS0_Phim)
        /*0020*/ 	.word	0x0000001c


	//----- nvinfo : EIATTR_FRAME_SIZE
	.align		4
.L_8:
        /*0024*/ 	.byte	0x04, 0x11
        /*0026*/ 	.short	(.L_10 - .L_9)
	.align		4
.L_9:
        /*0028*/ 	.word	index@(_Z28gf_vector_dot_product_kernelPPKhS0_Phim)
        /*002c*/ 	.word	0x00000000


	//----- nvinfo : EIATTR_REGCOUNT
	.align		4
.L_10:
        /*0030*/ 	.byte	0x04, 0x2f
        /*0032*/ 	.short	(.L_12 - .L_11)
	.align		4
.L_11:
        /*0034*/ 	.word	index@(_Z27gf_matrix_vector_mul_kernelPKhS0_Phiim)
        /*0038*/ 	.word	0x00000020


	//----- nvinfo : EIATTR_FRAME_SIZE
	.align		4
.L_12:
        /*003c*/ 	.byte	0x04, 0x11
        /*003e*/ 	.short	(.L_14 - .L_13)
	.align		4
.L_13:
        /*0040*/ 	.word	index@(_Z27gf_matrix_vector_mul_kernelPKhS0_Phiim)
        /*0044*/ 	.word	0x00000000


	//----- nvinfo : EIATTR_REGCOUNT
	.align		4
.L_14:
        /*0048*/ 	.byte	0x04, 0x2f
        /*004a*/ 	.short	(.L_16 - .L_15)
	.align		4
.L_15:
        /*004c*/ 	.word	index@(_Z34gf_matrix_vector_mul_shared_kernelPKhS0_Phiim)
        /*0050*/ 	.word	0x00000020


	//----- nvinfo : EIATTR_FRAME_SIZE
	.align		4
.L_16:
        /*0054*/ 	.byte	0x04, 0x11
        /*0056*/ 	.short	(.L_18 - .L_17)
	.align		4
.L_17:
        /*0058*/ 	.word	index@(_Z34gf_matrix_vector_mul_shared_kernelPKhS0_Phiim)
        /*005c*/ 	.word	0x00000000


	//----- nvinfo : EIATTR_MIN_STACK_SIZE
	.align		4
.L_18:
        /*0060*/ 	.byte	0x04, 0x12
        /*0062*/ 	.short	(.L_20 - .L_19)
	.align		4
.L_19:
        /*0064*/ 	.word	index@(_Z34gf_matrix_vector_mul_shared_kernelPKhS0_Phiim)
        /*0068*/ 	.word	0x00000000


	//----- nvinfo : EIATTR_MIN_STACK_SIZE
	.align		4
.L_20:
        /*006c*/ 	.byte	0x04, 0x12
        /*006e*/ 	.short	(.L_22 - .L_21)
	.align		4
.L_21:
        /*0070*/ 	.word	index@(_Z27gf_matrix_vector_mul_kernelPKhS0_Phiim)
        /*0074*/ 	.word	0x00000000


	//----- nvinfo : EIATTR_MIN_STACK_SIZE
	.align		4
.L_22:
        /*0078*/ 	.byte	0x04, 0x12
        /*007a*/ 	.short	(.L_24 - .L_23)
	.align		4
.L_23:
        /*007c*/ 	.word	index@(_Z28gf_vector_dot_product_kernelPPKhS0_Phim)
        /*0080*/ 	.word	0x00000000


	//----- nvinfo : EIATTR_MIN_STACK_SIZE
	.align		4
.L_24:
        /*0084*/ 	.byte	0x04, 0x12
        /*0086*/ 	.short	(.L_26 - .L_25)
	.align		4
.L_25:
        /*0088*/ 	.word	index@(_Z20gf_mul_scalar_kernelPKhPhhm)
        /*008c*/ 	.word	0x00000000
.L_26:


//--------------------- .nv.compat                --------------------------
	.section	.nv.compat,"",@"SHT_CUDA_COMPAT_INFO"
	.align	4
        /*0000*/ 	.byte	0x02, 0x09, 0x00, 0x00, 0x02, 0x02, 0x01, 0x00, 0x02, 0x05, 0x05, 0x00, 0x03, 0x07, 0x01, 0x01
        /*0010*/ 	.byte	0x02, 0x03, 0x00, 0x00, 0x02, 0x06, 0x01, 0x00, 0x04, 0x0b, 0x08, 0x00, 0x09, 0x00, 0x00, 0x00
        /*0020*/ 	.byte	0x00, 0x00, 0x00, 0x00


//--------------------- .nv.info._Z34gf_matrix_vector_mul_shared_kernelPKhS0_Phiim --------------------------
	.section	.nv.info._Z34gf_matrix_vector_mul_shared_kernelPKhS0_Phiim,"",@"SHT_CUDA_INFO"
	.sectionflags	@""
	.align	4


	//----- nvinfo : EIATTR_CUDA_API_VERSION
	.align		4
        /*0000*/ 	.byte	0x04, 0x37
        /*0002*/ 	.short	(.L_28 - .L_27)
.L_27:
        /*0004*/ 	.word	0x00000082


	//----- nvinfo : EIATTR_KPARAM_INFO
	.align		4
.L_28:
        /*0008*/ 	.byte	0x04, 0x17
        /*000a*/ 	.short	(.L_30 - .L_29)
.L_29:
        /*000c*/ 	.word	0x00000000
        /*0010*/ 	.short	0x0005
        /*0012*/ 	.short	0x0020
        /*0014*/ 	.byte	0x00, 0xf0, 0x21, 0x00


	//----- nvinfo : EIATTR_KPARAM_INFO
	.align		4
.L_30:
        /*0018*/ 	.byte	0x04, 0x17
        /*001a*/ 	.short	(.L_32 - .L_31)
.L_31:
        /*001c*/ 	.word	0x00000000
        /*0020*/ 	.short	0x0004
        /*0022*/ 	.short	0x001c
        /*0024*/ 	.byte	0x00, 0xf0, 0x11, 0x00


	//----- nvinfo : EIATTR_KPARAM_INFO
	.align		4
.L_32:
        /*0028*/ 	.byte	0x04, 0x17
        /*002a*/ 	.short	(.L_34 - .L_33)
.L_33:
        /*002c*/ 	.word	0x00000000
        /*0030*/ 	.short	0x0003
        /*0032*/ 	.short	0x0018
        /*0034*/ 	.byte	0x00, 0xf0, 0x11, 0x00


	//----- nvinfo : EIATTR_KPARAM_INFO
	.align		4
.L_34:
        /*0038*/ 	.byte	0x04, 0x17
        /*003a*/ 	.short	(.L_36 - .L_35)
.L_35:
        /*003c*/ 	.word	0x00000000
        /*0040*/ 	.short	0x0002
        /*0042*/ 	.short	0x0010
        /*0044*/ 	.byte	0x00, 0xf5, 0x21, 0x00


	//----- nvinfo : EIATTR_KPARAM_INFO
	.align		4
.L_36:
        /*0048*/ 	.byte	0x04, 0x17
        /*004a*/ 	.short	(.L_38 - .L_37)
.L_37:
        /*004c*/ 	.word	0x00000000
        /*0050*/ 	.short	0x0001
        /*0052*/ 	.short	0x0008
        /*0054*/ 	.byte	0x00, 0xf5, 0x21, 0x00


	//----- nvinfo : EIATTR_KPARAM_INFO
	.align		4
.L_38:
        /*0058*/ 	.byte	0x04, 0x17
        /*005a*/ 	.short	(.L_40 - .L_39)
.L_39:
        /*005c*/ 	.word	0x00000000
        /*0060*/ 	.short	0x0000
        /*0062*/ 	.short	0x0000
        /*0064*/ 	.byte	0x00, 0xf5, 0x21, 0x00


	//----- nvinfo : EIATTR_SPARSE_MMA_MASK
	.align		4
.L_40:
        /*0068*/ 	.byte	0x03, 0x50
        /*006a*/ 	.short	0x0000


	//----- nvinfo : EIATTR_MAXREG_COUNT
	.align		4
        /*006c*/ 	.byte	0x03, 0x1b
        /*006e*/ 	.short	0x00ff


	//----- nvinfo : EIATTR_NUM_BARRIERS
	.align		4
        /*0070*/ 	.byte	0x02, 0x4c
        /*0072*/ 	.byte	0x01
	.zero		1


	//----- nvinfo : EIATTR_MERCURY_ISA_VERSION
	.align		4
        /*0074*/ 	.byte	0x03, 0x5f
        /*0076*/ 	.short	0x0101


	//----- nvinfo : EIATTR_VRC_CTA_INIT_COUNT
	.align		4
        /*0078*/ 	.byte	0x02, 0x4a
	.zero		1
	.zero		1


	//----- nvinfo : EIATTR_EXIT_INSTR_OFFSETS
	.align		4
        /*007c*/ 	.byte	0x04, 0x1c
        /*007e*/ 	.short	(.L_42 - .L_41)


	//   ....[0]....
.L_41:
        /*0080*/ 	.word	0x00000040


	//   ....[1]....
        /*0084*/ 	.word	0x000001a0


	//   ....[2]....
        /*0088*/ 	.word	0x00001370


	//----- nvinfo : EIATTR_CRS_STACK_SIZE
	.align		4
.L_42:
        /*008c*/ 	.byte	0x04, 0x1e
        /*008e*/ 	.short	(.L_44 - .L_43)
.L_43:
        /*0090*/ 	.word	0x00000000


	//----- nvinfo : EIATTR_CBANK_PARAM_SIZE
	.align		4
.L_44:
        /*0094*/ 	.byte	0x03, 0x19
        /*0096*/ 	.short	0x0028


	//----- nvinfo : EIATTR_PARAM_CBANK
	.align		4
        /*0098*/ 	.byte	0x04, 0x0a
        /*009a*/ 	.short	(.L_46 - .L_45)
	.align		4
.L_45:
        /*009c*/ 	.word	index@(.nv.constant0._Z34gf_matrix_vector_mul_shared_kernelPKhS0_Phiim)
        /*00a0*/ 	.short	0x0380
        /*00a2*/ 	.short	0x0028


	//----- nvinfo : EIATTR_SW_WAR
	.align		4
.L_46:
        /*00a4*/ 	.byte	0x04, 0x36
        /*00a6*/ 	.short	(.L_48 - .L_47)
.L_47:
        /*00a8*/ 	.word	0x00000008
.L_48:


//--------------------- .nv.info._Z27gf_matrix_vector_mul_kernelPKhS0_Phiim --------------------------
	.section	.nv.info._Z27gf_matrix_vector_mul_kernelPKhS0_Phiim,"",@"SHT_CUDA_INFO"
	.sectionflags	@""
	.align	4


	//----- nvinfo : EIATTR_CUDA_API_VERSION
	.align		4
        /*0000*/ 	.byte	0x04, 0x37
        /*0002*/ 	.short	(.L_50 - .L_49)
.L_49:
        /*0004*/ 	.word	0x00000082


	//----- nvinfo : EIATTR_KPARAM_INFO
	.align		4
.L_50:
        /*0008*/ 	.byte	0x04, 0x17
        /*000a*/ 	.short	(.L_52 - .L_51)
.L_51:
        /*000c*/ 	.word	0x00000000
        /*0010*/ 	.short	0x0005
        /*0012*/ 	.short	0x0020
        /*0014*/ 	.byte	0x00, 0xf0, 0x21, 0x00


	//----- nvinfo : EIATTR_KPARAM_INFO
	.align		4
.L_52:
        /*0018*/ 	.byte	0x04, 0x17
        /*001a*/ 	.short	(.L_54 - .L_53)
.L_53:
        /*001c*/ 	.word	0x00000000
        /*0020*/ 	.short	0x0004
        /*0022*/ 	.short	0x001c
        /*0024*/ 	.byte	0x00, 0xf0, 0x11, 0x00


	//----- nvinfo : EIATTR_KPARAM_INFO
	.align		4
.L_54:
        /*0028*/ 	.byte	0x04, 0x17
        /*002a*/ 	.short	(.L_56 - .L_55)
.L_55:
        /*002c*/ 	.word	0x00000000
        /*0030*/ 	.short	0x0003
        /*0032*/ 	.short	0x0018
        /*0034*/ 	.byte	0x00, 0xf0, 0x11, 0x00


	//----- nvinfo : EIATTR_KPARAM_INFO
	.align		4
.L_56:
        /*0038*/ 	.byte	0x04, 0x17
        /*003a*/ 	.short	(.L_58 - .L_57)
.L_57:
        /*003c*/ 	.word	0x00000000
        /*0040*/ 	.short	0x0002
        /*0042*/ 	.short	0x0010
        /*0044*/ 	.byte	0x00, 0xf5, 0x21, 0x00


	//----- nvinfo : EIATTR_KPARAM_INFO
	.align		4
.L_58:
        /*0048*/ 	.byte	0x04, 0x17
        /*004a*/ 	.short	(.L_60 - .L_59)
.L_59:
        /*004c*/ 	.word	0x00000000
        /*0050*/ 	.short	0x0001
        /*0052*/ 	.short	0x0008
        /*0054*/ 	.byte	0x00, 0xf5, 0x21, 0x00


	//----- nvinfo : EIATTR_KPARAM_INFO
	.align		4
.L_60:
        /*0058*/ 	.byte	0x04, 0x17
        /*005a*/ 	.short	(.L_62 - .L_61)
.L_61:
        /*005c*/ 	.word	0x00000000
        /*0060*/ 	.short	0x0000
        /*0062*/ 	.short	0x0000
        /*0064*/ 	.byte	0x00, 0xf5, 0x21, 0x00


	//----- nvinfo : EIATTR_SPARSE_MMA_MASK
	.align		4
.L_62:
        /*0068*/ 	.byte	0x03, 0x50
        /*006a*/ 	.short	0x0000


	//----- nvinfo : EIATTR_MAXREG_COUNT
	.align		4
        /*006c*/ 	.byte	0x03, 0x1b
        /*006e*/ 	.short	0x00ff


	//----- nvinfo : EIATTR_MERCURY_ISA_VERSION
	.align		4
        /*0070*/ 	.byte	0x03, 0x5f
        /*0072*/ 	.short	0x0101


	//----- nvinfo : EIATTR_VRC_CTA_INIT_COUNT
	.align		4
        /*0074*/ 	.byte	0x02, 0x4a
	.zero		1
	.zero		1


	//----- nvinfo : EIATTR_EXIT_INSTR_OFFSETS
	.align		4
        /*0078*/ 	.byte	0x04, 0x1c
        /*007a*/ 	.short	(.L_64 - .L_63)


	//   ....[0]....
.L_63:
        /*007c*/ 	.word	0x000000d0


	//   ....[1]....
        /*0080*/ 	.word	0x000001f0


	//   ....[2]....
        /*0084*/ 	.word	0x00000bc0


	//----- nvinfo : EIATTR_CRS_STACK_SIZE
	.align		4
.L_64:
        /*0088*/ 	.byte	0x04, 0x1e
        /*008a*/ 	.short	(.L_66 - .L_65)
.L_65:
        /*008c*/ 	.word	0x00000000


	//----- nvinfo : EIATTR_CBANK_PARAM_SIZE
	.align		4
.L_66:
        /*0090*/ 	.byte	0x03, 0x19
        /*0092*/ 	.short	0x0028


	//----- nvinfo : EIATTR_PARAM_CBANK
	.align		4
        /*0094*/ 	.byte	0x04, 0x0a
        /*0096*/ 	.short	(.L_68 - .L_67)
	.align		4
.L_67:
        /*0098*/ 	.word	index@(.nv.constant0._Z27gf_matrix_vector_mul_kernelPKhS0_Phiim)
        /*009c*/ 	.short	0x0380
        /*009e*/ 	.short	0x0028


	//----- nvinfo : EIATTR_SW_WAR
	.align		4
.L_68:
        /*00a0*/ 	.byte	0x04, 0x36
        /*00a2*/ 	.short	(.L_70 - .L_69)
.L_69:
        /*00a4*/ 	.word	0x00000008
.L_70:


//--------------------- .nv.info._Z28gf_vector_dot_product_kernelPPKhS0_Phim --------------------------
	.section	.nv.info._Z28gf_vector_dot_product_kernelPPKhS0_Phim,"",@"SHT_CUDA_INFO"
	.sectionflags	@""
	.align	4


	//----- nvinfo : EIATTR_CUDA_API_VERSION
	.align		4
        /*0000*/ 	.byte	0x04, 0x37
        /*0002*/ 	.short	(.L_72 - .L_71)
.L_71:
        /*0004*/ 	.word	0x00000082


	//----- nvinfo : EIATTR_KPARAM_INFO
	.align		4
.L_72:
        /*0008*/ 	.byte	0x04, 0x17
        /*000a*/ 	.short	(.L_74 - .L_73)
.L_73:
        /*000c*/ 	.word	0x00000000
        /*0010*/ 	.short	0x0004
        /*0012*/ 	.short	0x0020
        /*0014*/ 	.byte	0x00, 0xf0, 0x21, 0x00


	//----- nvinfo : EIATTR_KPARAM_INFO
	.align		4
.L_74:
        /*0018*/ 	.byte	0x04, 0x17
        /*001a*/ 	.short	(.L_76 - .L_75)
.L_75:
        /*001c*/ 	.word	0x00000000
        /*0020*/ 	.short	0x0003
        /*0022*/ 	.short	0x0018
        /*0024*/ 	.byte	0x00, 0xf0, 0x11, 0x00


	//----- nvinfo : EIATTR_KPARAM_INFO
	.align		4
.L_76:
        /*0028*/ 	.byte	0x04, 0x17
        /*002a*/ 	.short	(.L_78 - .L_77)
.L_77:
        /*002c*/ 	.word	0x00000000
        /*0030*/ 	.short	0x0002
        /*0032*/ 	.short	0x0010
        /*0034*/ 	.byte	0x00, 0xf5, 0x21, 0x00


	//----- nvinfo : EIATTR_KPARAM_INFO
	.align		4
.L_78:
        /*0038*/ 	.byte	0x04, 0x17
        /*003a*/ 	.short	(.L_80 - .L_79)
.L_79:
        /*003c*/ 	.word	0x00000000
        /*0040*/ 	.short	0x0001
        /*0042*/ 	.short	0x0008
        /*0044*/ 	.byte	0x00, 0xf5, 0x21, 0x00


	//----- nvinfo : EIATTR_KPARAM_INFO
	.align		4
.L_80:
        /*0048*/ 	.byte	0x04, 0x17
        /*004a*/ 	.short	(.L_82 - .L_81)
.L_81:
        /*004c*/ 	.word	0x00000000
        /*0050*/ 	.short	0x0000
        /*0052*/ 	.short	0x0000
        /*0054*/ 	.byte	0x00, 0xf5, 0x21, 0x00


	//----- nvinfo : EIATTR_SPARSE_MMA_MASK
	.align		4
.L_82:
        /*0058*/ 	.byte	0x03, 0x50
        /*005a*/ 	.short	0x0000


	//----- nvinfo : EIATTR_MAXREG_COUNT
	.align		4
        /*005c*/ 	.byte	0x03, 0x1b
        /*005e*/ 	.short	0x00ff


	//----- nvinfo : EIATTR_MERCURY_ISA_VERSION
	.align		4
        /*0060*/ 	.byte	0x03, 0x5f
        /*0062*/ 	.short	0x0101


	//----- nvinfo : EIATTR_VRC_CTA_INIT_COUNT
	.align		4
        /*0064*/ 	.byte	0x02, 0x4a
	.zero		1
	.zero		1


	//----- nvinfo : EIATTR_EXIT_INSTR_OFFSETS
	.align		4
        /*0068*/ 	.byte	0x04, 0x1c
        /*006a*/ 	.short	(.L_84 - .L_83)


	//   ....[0]....
.L_83:
        /*006c*/ 	.word	0x000000a0


	//   ....[1]....
        /*0070*/ 	.word	0x00000190


	//   ....[2]....
        /*0074*/ 	.word	0x00000ae0


	//----- nvinfo : EIATTR_CRS_STACK_SIZE
	.align		4
.L_84:
        /*0078*/ 	.byte	0x04, 0x1e
        /*007a*/ 	.short	(.L_86 - .L_85)
.L_85:
        /*007c*/ 	.word	0x00000000


	//----- nvinfo : EIATTR_CBANK_PARAM_SIZE
	.align		4
.L_86:
        /*0080*/ 	.byte	0x03, 0x19
        /*0082*/ 	.short	0x0028


	//----- nvinfo : EIATTR_PARAM_CBANK
	.align		4
        /*0084*/ 	.byte	0x04, 0x0a
        /*0086*/ 	.short	(.L_88 - .L_87)
	.align		4
.L_87:
        /*0088*/ 	.word	index@(.nv.constant0._Z28gf_vector_dot_product_kernelPPKhS0_Phim)
        /*008c*/ 	.short	0x0380
        /*008e*/ 	.short	0x0028


	//----- nvinfo : EIATTR_SW_WAR
	.align		4
.L_88:
        /*0090*/ 	.byte	0x04, 0x36
        /*0092*/ 	.short	(.L_90 - .L_89)
.L_89:
        /*0094*/ 	.word	0x00000008
.L_90:


//--------------------- .nv.info._Z20gf_mul_scalar_kernelPKhPhhm --------------------------
	.section	.nv.info._Z20gf_mul_scalar_kernelPKhPhhm,"",@"SHT_CUDA_INFO"
	.sectionflags	@""
	.align	4


	//----- nvinfo : EIATTR_CUDA_API_VERSION
	.align		4
        /*0000*/ 	.byte	0x04, 0x37
        /*0002*/ 	.short	(.L_92 - .L_91)
.L_91:
        /*0004*/ 	.word	0x00000082


	//----- nvinfo : EIATTR_KPARAM_INFO
	.align		4
.L_92:
        /*0008*/ 	.byte	0x04, 0x17
        /*000a*/ 	.short	(.L_94 - .L_93)
.L_93:
        /*000c*/ 	.word	0x00000000
        /*0010*/ 	.short	0x0003
        /*0012*/ 	.short	0x0018
        /*0014*/ 	.byte	0x00, 0xf0, 0x21, 0x00


	//----- nvinfo : EIATTR_KPARAM_INFO
	.align		4
.L_94:
        /*0018*/ 	.byte	0x04, 0x17
        /*001a*/ 	.short	(.L_96 - .L_95)
.L_95:
        /*001c*/ 	.word	0x00000000
        /*0020*/ 	.short	0x0002
        /*0022*/ 	.short	0x0010
        /*0024*/ 	.byte	0x00, 0xf0, 0x05, 0x00


	//----- nvinfo : EIATTR_KPARAM_INFO
	.align		4
.L_96:
        /*0028*/ 	.byte	0x04, 0x17
        /*002a*/ 	.short	(.L_98 - .L_97)
.L_97:
        /*002c*/ 	.word	0x00000000
        /*0030*/ 	.short	0x0001
        /*0032*/ 	.short	0x0008
        /*0034*/ 	.byte	0x00, 0xf5, 0x21, 0x00


	//----- nvinfo : EIATTR_KPARAM_INFO
	.align		4
.L_98:
        /*0038*/ 	.byte	0x04, 0x17
        /*003a*/ 	.short	(.L_100 - .L_99)
.L_99:
        /*003c*/ 	.word	0x00000000
        /*0040*/ 	.short	0x0000
        /*0042*/ 	.short	0x0000
        /*0044*/ 	.byte	0x00, 0xf5, 0x21, 0x00


	//----- nvinfo : EIATTR_SPARSE_MMA_MASK
	.align		4
.L_100:
        /*0048*/ 	.byte	0x03, 0x50
        /*004a*/ 	.short	0x0000


	//----- nvinfo : EIATTR_MAXREG_COUNT
	.align		4
        /*004c*/ 	.byte	0x03, 0x1b
        /*004e*/ 	.short	0x00ff


	//----- nvinfo : EIATTR_MERCURY_ISA_VERSION
	.align		4
        /*0050*/ 	.byte	0x03, 0x5f
        /*0052*/ 	.short	0x0101


	//----- nvinfo : EIATTR_VRC_CTA_INIT_COUNT
	.align		4
        /*0054*/ 	.byte	0x02, 0x4a
	.zero		1
	.zero		1


	//----- nvinfo : EIATTR_EXIT_INSTR_OFFSETS
	.align		4
        /*0058*/ 	.byte	0x04, 0x1c
        /*005a*/ 	.short	(.L_102 - .L_101)


	//   ....[0]....
.L_101:
        /*005c*/ 	.word	0x00000130


	//   ....[1]....
        /*0060*/ 	.word	0x000001f0


	//   ....[2]....
        /*0064*/ 	.word	0x00000230


	//   ....[3]....
        /*0068*/ 	.word	0x00000380


	//   ....[4]....
        /*006c*/ 	.word	0x000003c0


	//   ....[5]....
        /*0070*/ 	.word	0x00000460


	//----- nvinfo : EIATTR_CRS_STACK_SIZE
	.align		4
.L_102:
        /*0074*/ 	.byte	0x04, 0x1e
        /*0076*/ 	.short	(.L_104 - .L_103)
.L_103:
        /*0078*/ 	.word	0x00000000


	//----- nvinfo : EIATTR_CBANK_PARAM_SIZE
	.align		4
.L_104:
        /*007c*/ 	.byte	0x03, 0x19
        /*007e*/ 	.short	0x0020


	//----- nvinfo : EIATTR_PARAM_CBANK
	.align		4
        /*0080*/ 	.byte	0x04, 0x0a
        /*0082*/ 	.short	(.L_106 - .L_105)
	.align		4
.L_105:
        /*0084*/ 	.word	index@(.nv.constant0._Z20gf_mul_scalar_kernelPKhPhhm)
        /*0088*/ 	.short	0x0380
        /*008a*/ 	.short	0x0020


	//----- nvinfo : EIATTR_SW_WAR
	.align		4
.L_106:
        /*008c*/ 	.byte	0x04, 0x36
        /*008e*/ 	.short	(.L_108 - .L_107)
.L_107:
        /*0090*/ 	.word	0x00000008
.L_108:


//--------------------- .nv.callgraph             --------------------------
	.section	.nv.callgraph,"",@"SHT_CUDA_CALLGRAPH"
	.align	4
	.sectionentsize	8
	.align		4
        /*0000*/ 	.word	0x00000000
	.align		4
        /*0004*/ 	.word	0xffffffff
	.align		4
        /*0008*/ 	.word	0x00000000
	.align		4
        /*000c*/ 	.word	0xfffffffe
	.align		4
        /*0010*/ 	.word	0x00000000
	.align		4
        /*0014*/ 	.word	0xfffffffd
	.align		4
        /*0018*/ 	.word	0x00000000
	.align		4
        /*001c*/ 	.word	0xfffffffc


//--------------------- .nv.constant3             --------------------------
	.section	.nv.constant3,"a",@progbits
.nv.constant3:
	.type		gf_exp,@object
	.size		gf_exp,(gf_log - gf_exp)
gf_exp:
	.zero		512
	.type		gf_log,@object
	.size		gf_log,(gf_inv - gf_log)
gf_log:
	.zero		256
	.type		gf_inv,@object
	.size		gf_inv,(.L_2 - gf_inv)
gf_inv:
	.zero		256
.L_2:


//--------------------- .text._Z34gf_matrix_vector_mul_shared_kernelPKhS0_Phiim --------------------------
	.section	.text._Z34gf_matrix_vector_mul_shared_kernelPKhS0_Phiim,"ax",@progbits
	.align	128
        .global         _Z34gf_matrix_vector_mul_shared_kernelPKhS0_Phiim
        .type           _Z34gf_matrix_vector_mul_shared_kernelPKhS0_Phiim,@function
        .size           _Z34gf_matrix_vector_mul_shared_kernelPKhS0_Phiim,(.L_x_32 - _Z34gf_matrix_vector_mul_shared_kernelPKhS0_Phiim)
        .other          _Z34gf_matrix_vector_mul_shared_kernelPKhS0_Phiim,@"STO_CUDA_ENTRY STV_DEFAULT"
_Z34gf_matrix_vector_mul_shared_kernelPKhS0_Phiim:
.text._Z34gf_matrix_vector_mul_shared_kernelPKhS0_Phiim:
[----:B------:R-:W-:Y:S08]  /*0000*/  LDC R1, c[0x0][0x37c] ;  /* 0x0000df00ff017b82 */ /* 0x000ff00000000800 */
[----:B------:R-:W0:Y:S08]  /*0010*/  S2UR UR10, SR_CTAID.Y ;  /* 0x00000000000a79c3 */ /* 0x000e300000002600 */
[----:B------:R-:W0:Y:S02]  /*0020*/  LDC R0, c[0x0][0x398] ;  /* 0x0000e600ff007b82 */ /* 0x000e240000000800 */
[----:B0-----:R-:W-:-:S13]  /*0030*/  ISETP.LE.AND P0, PT, R0, UR10, PT ;  /* 0x0000000a00007c0c */ /* 0x001fda000bf03270 */
[----:B------:R-:W-:Y:S05]  /*0040*/  @P0 EXIT ;  /* 0x000000000000094d */ /* 0x000fea0003800000 */
[----:B------:R-:W0:Y:S01]  /*0050*/  S2R R17, SR_TID.X ;  /* 0x0000000000117919 */ /* 0x000e220000002100 */
[----:B------:R-:W0:Y:S01]  /*0060*/  LDCU UR9, c[0x0][0x39c] ;  /* 0x00007380ff0977ac */ /* 0x000e220008000800 */
[----:B------:R-:W1:Y:S01]  /*0070*/  LDC.64 R4, c[0x0][0x3a0] ;  /* 0x0000e800ff047b82 */ /* 0x000e620000000a00 */
[----:B------:R-:W-:Y:S01]  /*0080*/  BSSY.RECONVERGENT B0, `(.L_x_0) ;  /* 0x0000010000007945 */ /* 0x000fe20003800200 */
[----:B------:R-:W2:Y:S01]  /*0090*/  LDCU.64 UR12, c[0x0][0x358] ;  /* 0x00006b00ff0c77ac */ /* 0x000ea20008000a00 */
[----:B-1----:R-:W-:-:S04]  /*00a0*/  ISETP.NE.U32.AND P0, PT, R4, RZ, PT ;  /* 0x000000ff0400720c */ /* 0x002fc80003f05070 */
[----:B------:R-:W-:Y:S02]  /*00b0*/  ISETP.NE.AND.EX P0, PT, R5, RZ, PT, P0 ;  /* 0x000000ff0500720c */ /* 0x000fe40003f05300 */
[----:B0-----:R-:W-:-:S13]  /*00c0*/  ISETP.GE.U32.AND P1, PT, R17, UR9, PT ;  /* 0x0000000911007c0c */ /* 0x001fda000bf26070 */
[----:B--2---:R-:W-:Y:S05]  /*00d0*/  @P1 BRA `(.L_x_1) ;  /* 0x0000000000281947 */ /* 0x004fea0003800000 */
[----:B------:R-:W0:Y:S01]  /*00e0*/  LDC.64 R2, c[0x0][0x380] ;  /* 0x0000e000ff027b82 */ /* 0x000e220000000a00 */
[----:B------:R-:W-:-:S04]  /*00f0*/  UIMAD UR4, UR10, UR9, URZ ;  /* 0x000000090a0472a4 */ /* 0x000fc8000f8e02ff */
[----:B------:R-:W-:Y:S02]  /*0100*/  USHF.R.S32.HI UR5, URZ, 0x1f, UR4 ;  /* 0x0000001fff057899 */ /* 0x000fe40008011404 */
[----:B0-----:R-:W-:-:S04]  /*0110*/  IADD3 R2, P1, P2, R2, UR4, R17 ;  /* 0x0000000402027c10 */ /* 0x001fc8000fa3e011 */
[----:B------:R-:W-:-:S05]  /*0120*/  IADD3.X R3, PT, PT, R3, UR5, RZ, P1, P2 ;  /* 0x0000000503037c10 */ /* 0x000fca0008fe44ff */
[----:B------:R-:W2:Y:S01]  /*0130*/  LDG.E.U8.CONSTANT R2, desc[UR12][R2.64] ;  /* 0x0000000c02027981 */ /* 0x000ea2000c1e9100 */
[----:B------:R-:W0:Y:S01]  /*0140*/  S2UR UR5, SR_CgaCtaId ;  /* 0x00000000000579c3 */ /* 0x000e220000008800 */
[----:B------:R-:W-:Y:S02]  /*0150*/  UMOV UR4, 0x400 ;  /* 0x0000040000047882 */ /* 0x000fe40000000000 */
[----:B0-----:R-:W-:-:S09]  /*0160*/  ULEA UR4, UR5, UR4, 0x18 ;  /* 0x0000000405047291 */ /* 0x001fd2000f8ec0ff */
[----:B--2---:R0:W-:Y:S03]  /*0170*/  STS.U8 [R17+UR4], R2 ;  /* 0x0000000211007988 */ /* 0x0041e60008000004 */
.L_x_1:
[----:B------:R-:W-:Y:S05]  /*0180*/  BSYNC.RECONVERGENT B0 ;  /* 0x0000000000007941 */ /* 0x000fea0003800200 */
.L_x_0:
[----:B------:R-:W-:Y:S06]  /*0190*/  BAR.SYNC.DEFER_BLOCKING 0x0 ;  /* 0x0000000000007b1d */ /* 0x000fec0000010000 */
[----:B------:R-:W-:Y:S05]  /*01a0*/  @!P0 EXIT ;  /* 0x000000000000894d */ /* 0x000fea0003800000 */
[----:B------:R-:W-:Y:S01]  /*01b0*/  ULOP3.LUT UR8, UR9, 0x7ffffff8, URZ, 0xc0, !UPT ;  /* 0x7ffffff809087892 */ /* 0x000fe2000f8ec0ff */
[----:B------:R-:W-:Y:S01]  /*01c0*/  SHF.L.U64.HI R5, R4, 0x3, R5 ;  /* 0x0000000304057819 */ /* 0x000fe20000010205 */
[----:B------:R-:W-:Y:S01]  /*01d0*/  IMAD.MOV.U32 R16, RZ, RZ, RZ ;  /* 0x000000ffff107224 */ /* 0x000fe200078e00ff */
[----:B------:R-:W-:Y:S01]  /*01e0*/  ULOP3.LUT UR7, UR9, 0x7, URZ, 0xc0, !UPT ;  /* 0x0000000709077892 */ /* 0x000fe2000f8ec0ff */
[----:B------:R-:W-:Y:S01]  /*01f0*/  IMAD.MOV.U32 R18, RZ, RZ, RZ ;  /* 0x000000ffff127224 */ /* 0x000fe200078e00ff */
[----:B------:R-:W-:-:S12]  /*0200*/  UIADD3 UR6, UPT, UPT, -UR8, URZ, URZ ;  /* 0x000000ff08067290 */ /* 0x000fd8000fffe1ff */
.L_x_9:
[----:B------:R-:W1:Y:S01]  /*0210*/  LDCU.64 UR4, c[0x0][0x3a0] ;  /* 0x00007400ff0477ac */ /* 0x000e620008000a00 */
[----:B0-----:R-:W-:Y:S01]  /*0220*/  IADD3 R2, P0, PT, R17, R16, RZ ;  /* 0x0000001011027210 */ /* 0x001fe20007f1e0ff */
[----:B------:R-:W-:Y:S04]  /*0230*/  BSSY.RECONVERGENT B0, `(.L_x_2) ;  /* 0x000010c000007945 */ /* 0x000fe80003800200 */
[----:B------:R-:W-:Y:S02]  /*0240*/  IMAD.X R3, RZ, RZ, R18, P0 ;  /* 0x000000ffff037224 */ /* 0x000fe400000e0612 */
[----:B-1----:R-:W-:Y:S02]  /*0250*/  IMAD.U32 R19, RZ, RZ, UR4 ;  /* 0x00000004ff137e24 */ /* 0x002fe4000f8e00ff */
[----:B------:R-:W-:-:S03]  /*0260*/  IMAD.U32 R21, RZ, RZ, UR5 ;  /* 0x00000005ff157e24 */ /* 0x000fc6000f8e00ff */
[----:B------:R-:W-:-:S04]  /*0270*/  ISETP.GE.U32.AND P0, PT, R2, R19, PT ;  /* 0x000000130200720c */ /* 0x000fc80003f06070 */
[----:B------:R-:W-:-:S13]  /*0280*/  ISETP.GE.U32.AND.EX P0, PT, R3, R21, PT, P0 ;  /* 0x000000150300720c */ /* 0x000fda0003f06100 */
[----:B------:R-:W-:Y:S05]  /*0290*/  @P0 BRA `(.L_x_3) ;  /* 0x0000001000140947 */ /* 0x000fea0003800000 */
[----:B------:R-:W0:Y:S01]  /*02a0*/  LDCU UR4, c[0x0][0x39c] ;  /* 0x00007380ff0477ac */ /* 0x000e220008000800 */
[----:B------:R-:W-:Y:S01]  /*02b0*/  PRMT R0, RZ, 0x7610, R0 ;  /* 0x00007610ff007816 */ /* 0x000fe20000000000 */
[----:B0-----:R-:W-:-:S09]  /*02c0*/  UISETP.GE.AND UP0, UPT, UR4, 0x1, UPT ;  /* 0x000000010400788c */ /* 0x001fd2000bf06270 */
[----:B------:R-:W-:Y:S05]  /*02d0*/  BRA.U !UP0, `(.L_x_4) ;  /* 0x0000000d08ec7547 */ /* 0x000fea000b800000 */
[----:B------:R-:W-:Y:S01]  /*02e0*/  UISETP.GE.U32.AND UP0, UPT, UR4, 0x8, UPT ;  /* 0x000000080400788c */ /* 0x000fe2000bf06070 */
[----:B------:R-:W-:Y:S01]  /*02f0*/  PRMT R0, RZ, 0x7610, R0 ;  /* 0x00007610ff007816 */ /* 0x000fe20000000000 */
[----:B------:R-:W-:-:S07]  /*0300*/  IMAD.MOV.U32 R6, RZ, RZ, RZ ;  /* 0x000000ffff067224 */ /* 0x000fce00078e00ff */
[----:B------:R-:W-:Y:S05]  /*0310*/  BRA.U !UP0, `(.L_x_5) ;  /* 0x0000000508e87547 */ /* 0x000fea000b800000 */
[----:B------:R-:W0:Y:S01]  /*0320*/  S2UR UR5, SR_CgaCtaId ;  /* 0x00000000000579c3 */ /* 0x000e220000008800 */
[----:B------:R-:W1:Y:S01]  /*0330*/  LDCU.64 UR14, c[0x0][0x388] ;  /* 0x00007100ff0e77ac */ /* 0x000e620008000a00 */
[----:B------:R-:W-:Y:S01]  /*0340*/  PRMT R0, RZ, 0x7610, R0 ;  /* 0x00007610ff007816 */ /* 0x000fe20000000000 */
[----:B------:R-:W-:Y:S01]  /*0350*/  UMOV UR4, 0x400 ;  /* 0x0000040000047882 */ /* 0x000fe20000000000 */
[----:B------:R-:W2:Y:S01]  /*0360*/  LDCU.64 UR16, c[0x0][0x3a0] ;  /* 0x00007400ff1077ac */ /* 0x000ea20008000a00 */
[----:B-1----:R-:W-:-:S04]  /*0370*/  IADD3 R22, P0, P1, R16, UR14, R17 ;  /* 0x0000000e10167c10 */ /* 0x002fc8000f91e011 */
[----:B------:R-:W-:Y:S01]  /*0380*/  IADD3.X R20, PT, PT, R18, UR15, RZ, P0, P1 ;  /* 0x0000000f12147c10 */ /* 0x000fe200087e24ff */
[----:B0-----:R-:W-:-:S03]  /*0390*/  ULEA UR4, UR5, UR4, 0x18 ;  /* 0x0000000405047291 */ /* 0x001fc6000f8ec0ff */
[----:B------:R-:W-:Y:S01]  /*03a0*/  UMOV UR5, UR6 ;  /* 0x0000000600057c82 */ /* 0x000fe20008000000 */
[----:B--2---:R-:W-:-:S12]  /*03b0*/  UIADD3 UR4, UPT, UPT, UR4, 0x3, URZ ;  /* 0x0000000304047890 */ /* 0x004fd8000fffe0ff */
.L_x_6:
[----:B------:R-:W-:Y:S01]  /*03c0*/  IMAD.MOV.U32 R23, RZ, RZ, R20 ;  /* 0x000000ffff177224 */ /* 0x000fe200078e0014 */
[----:B------:R-:W-:Y:S05]  /*03d0*/  LDS.U8 R28, [UR4+-0x2] ;  /* 0xfffffe04ff1c7984 */ /* 0x000fea0008000000 */
[----:B------:R-:W2:Y:S01]  /*03e0*/  LDG.E.U8.CONSTANT R23, desc[UR12][R22.64] ;  /* 0x0000000c16177981 */ /* 0x000ea2000c1e9100 */
[----:B------:R-:W-:Y:S02]  /*03f0*/  IMAD.U32 R19, RZ, RZ, UR16 ;  /* 0x00000010ff137e24 */ /* 0x000fe4000f8e00ff */
[----:B------:R-:W-:-:S03]  /*0400*/  IMAD.U32 R21, RZ, RZ, UR17 ;  /* 0x00000011ff157e24 */ /* 0x000fc6000f8e00ff */
[----:B------:R-:W-:-:S05]  /*0410*/  IADD3 R8, P0, PT, R22, R19, RZ ;  /* 0x0000001316087210 */ /* 0x000fca0007f1e0ff */
[----:B------:R-:W-:Y:S01]  /*0420*/  IMAD.X R9, R20, 0x1, R21, P0 ;  /* 0x0000000114097824 */ /* 0x000fe200000e0615 */
[----:B------:R-:W-:-:S04]  /*0430*/  IADD3 R10, P0, PT, R8, R19, RZ ;  /* 0x00000013080a7210 */ /* 0x000fc80007f1e0ff */
[----:B------:R0:W3:Y:S01]  /*0440*/  LDG.E.U8.CONSTANT R25, desc[UR12][R8.64] ;  /* 0x0000000c08197981 */ /* 0x0000e2000c1e9100 */
[----:B------:R-:W-:Y:S01]  /*0450*/  IMAD.X R11, R9, 0x1, R21, P0 ;  /* 0x00000001090b7824 */ /* 0x000fe200000e0615 */
[----:B------:R-:W-:-:S04]  /*0460*/  IADD3 R6, P0, PT, R10, R19, RZ ;  /* 0x000000130a067210 */ /* 0x000fc80007f1e0ff */
[----:B------:R1:W4:Y:S01]  /*0470*/  LDG.E.U8.CONSTANT R24, desc[UR12][R10.64] ;  /* 0x0000000c0a187981 */ /* 0x000322000c1e9100 */
[----:B------:R-:W-:Y:S01]  /*0480*/  IMAD.X R7, R11, 0x1, R21, P0 ;  /* 0x000000010b077824 */ /* 0x000fe200000e0615 */
[----:B------:R-:W-:-:S04]  /*0490*/  IADD3 R12, P0, PT, R6, R19, RZ ;  /* 0x00000013060c7210 */ /* 0x000fc80007f1e0ff */
[----:B------:R-:W5:Y:S01]  /*04a0*/  LDG.E.U8.CONSTANT R6, desc[UR12][R6.64] ;  /* 0x0000000c06067981 */ /* 0x000f62000c1e9100 */
[----:B------:R-:W-:Y:S01]  /*04b0*/  IMAD.X R13, R7, 0x1, R21, P0 ;  /* 0x00000001070d7824 */ /* 0x000fe200000e0615 */
[----:B------:R-:W-:-:S04]  /*04c0*/  IADD3 R14, P0, PT, R12, R19, RZ ;  /* 0x000000130c0e7210 */ /* 0x000fc80007f1e0ff */
[----:B------:R1:W4:Y:S01]  /*04d0*/  LDG.E.U8.CONSTANT R26, desc[UR12][R12.64] ;  /* 0x0000000c0c1a7981 */ /* 0x000322000c1e9100 */
[----:B------:R-:W-:Y:S01]  /*04e0*/  IMAD.X R15, R13, 0x1, R21, P0 ;  /* 0x000000010d0f7824 */ /* 0x000fe200000e0615 */
[----:B0-----:R-:W-:-:S04]  /*04f0*/  IADD3 R8, P0, PT, R14, R19, RZ ;  /* 0x000000130e087210 */ /* 0x001fc80007f1e0ff */
[----:B------:R0:W4:Y:S01]  /*0500*/  LDG.E.U8.CONSTANT R14, desc[UR12][R14.64] ;  /* 0x0000000c0e0e7981 */ /* 0x000122000c1e9100 */
[--C-:B------:R-:W-:Y:S01]  /*0510*/  IMAD.X R9, R15, 0x1, R21.reuse, P0 ;  /* 0x000000010f097824 */ /* 0x100fe200000e0615 */
[----:B-1----:R-:W-:Y:S02]  /*0520*/  IADD3 R10, P0, PT, R8, R19, RZ ;  /* 0x00000013080a7210 */ /* 0x002fe40007f1e0ff */
[----:B------:R-:W-:Y:S04]  /*0530*/  LDS.U8 R13, [UR4+-0x1] ;  /* 0xffffff04ff0d7984 */ /* 0x000fe80008000000 */
[----:B------:R1:W4:Y:S01]  /*0540*/  LDG.E.U8.CONSTANT R8, desc[UR12][R8.64] ;  /* 0x0000000c08087981 */ /* 0x000322000c1e9100 */
[----:B------:R-:W-:-:S03]  /*0550*/  IMAD.X R11, R9, 0x1, R21, P0 ;  /* 0x00000001090b7824 */ /* 0x000fc600000e0615 */
[----:B0-----:R-:W0:Y:S04]  /*0560*/  LDS.U8 R15, [UR4+-0x3] ;  /* 0xfffffd04ff0f7984 */ /* 0x001e280008000000 */
[----:B------:R1:W4:Y:S01]  /*0570*/  LDG.E.U8.CONSTANT R10, desc[UR12][R10.64] ;  /* 0x0000000c0a0a7981 */ /* 0x000322000c1e9100 */
[----:B------:R-:W-:-:S03]  /*0580*/  UIADD3 UR5, UPT, UPT, UR5, 0x8, URZ ;  /* 0x0000000805057890 */ /* 0x000fc6000fffe0ff */
[----:B-1----:R-:W-:Y:S01]  /*0590*/  LDS.U8 R9, [UR4+0x2] ;  /* 0x00000204ff097984 */ /* 0x002fe20008000000 */
[----:B------:R-:W-:-:S03]  /*05a0*/  UISETP.NE.AND UP0, UPT, UR5, URZ, UPT ;  /* 0x000000ff0500728c */ /* 0x000fc6000bf05270 */
[----:B------:R-:W1:Y:S01]  /*05b0*/  LDS.U8 R11, [UR4+0x1] ;  /* 0x00000104ff0b7984 */ /* 0x000e620008000000 */
[----:B--2---:R-:W-:-:S04]  /*05c0*/  ISETP.NE.AND P0, PT, R23, RZ, PT ;  /* 0x000000ff1700720c */ /* 0x004fc80003f05270 */
[----:B0-----:R-:W-:Y:S02]  /*05d0*/  ISETP.EQ.OR P0, PT, R15, RZ, !P0 ;  /* 0x000000ff0f00720c */ /* 0x001fe40004702670 */
[----:B---3--:R-:W-:-:S11]  /*05e0*/  ISETP.NE.AND P1, PT, R25, RZ, PT ;  /* 0x000000ff1900720c */ /* 0x008fd60003f25270 */
[----:B------:R-:W0:Y:S01]  /*05f0*/  @!P0 LDC.U8 R7, c[0x3][R15+0x200] ;  /* 0x00c080000f078b82 */ /* 0x000e220000000000 */
[----:B------:R-:W-:Y:S02]  /*0600*/  @!P0 LOP3.LUT R29, R23, 0xff, RZ, 0xc0, !PT ;  /* 0x000000ff171d8812 */ /* 0x000fe400078ec0ff */
[----:B------:R-:W2:Y:S05]  /*0610*/  LDS.U8 R23, [UR4+0x4] ;  /* 0x00000404ff177984 */ /* 0x000eaa0008000000 */
[----:B------:R-:W0:Y:S01]  /*0620*/  @!P0 LDC.U8 R12, c[0x3][R29+0x200] ;  /* 0x00c080001d0c8b82 */ /* 0x000e220000000000 */
[----:B-----5:R-:W-:Y:S02]  /*0630*/  ISETP.NE.AND P2, PT, R6, RZ, PT ;  /* 0x000000ff0600720c */ /* 0x020fe40003f45270 */
[----:B----4-:R-:W-:-:S04]  /*0640*/  ISETP.NE.AND P3, PT, R26, RZ, PT ;  /* 0x000000ff1a00720c */ /* 0x010fc80003f65270 */
[----:B-1----:R-:W-:Y:S02]  /*0650*/  ISETP.EQ.OR P3, PT, R11, RZ, !P3 ;  /* 0x000000ff0b00720c */ /* 0x002fe40005f62670 */
[----:B------:R-:W-:-:S04]  /*0660*/  ISETP.NE.AND P4, PT, R14, RZ, PT ;  /* 0x000000ff0e00720c */ /* 0x000fc80003f85270 */
[----:B------:R-:W-:Y:S02]  /*0670*/  ISETP.EQ.OR P4, PT, R9, RZ, !P4 ;  /* 0x000000ff0900720c */ /* 0x000fe40006782670 */
[----:B------:R-:W-:Y:S02]  /*0680*/  ISETP.NE.AND P5, PT, R8, RZ, PT ;  /* 0x000000ff0800720c */ /* 0x000fe40003fa5270 */
[----:B------:R-:W-:-:S09]  /*0690*/  ISETP.NE.AND P6, PT, R10, RZ, PT ;  /* 0x000000ff0a00720c */ /* 0x000fd20003fc5270 */
[----:B------:R-:W1:Y:S01]  /*06a0*/  @!P4 LDC.U8 R9, c[0x3][R9+0x200] ;  /* 0x00c080000909cb82 */ /* 0x000e620000000000 */
[----:B------:R-:W-:Y:S02]  /*06b0*/  @!P4 LOP3.LUT R14, R14, 0xff, RZ, 0xc0, !PT ;  /* 0x000000ff0e0ec812 */ /* 0x000fe400078ec0ff */
[----:B--2---:R-:W-:-:S05]  /*06c0*/  ISETP.EQ.OR P6, PT, R23, RZ, !P6 ;  /* 0x000000ff1700720c */ /* 0x004fca00077c2670 */
[----:B------:R-:W1:Y:S01]  /*06d0*/  @!P4 LDC.U8 R14, c[0x3][R14+0x200] ;  /* 0x00c080000e0ecb82 */ /* 0x000e620000000000 */
[----:B0-----:R-:W-:-:S07]  /*06e0*/  @!P0 IMAD.IADD R27, R7, 0x1, R12 ;  /* 0x00000001071b8824 */ /* 0x001fce00078e020c */
[----:B------:R-:W0:Y:S01]  /*06f0*/  @!P6 LDC.U8 R23, c[0x3][R23+0x200] ;  /* 0x00c080001717eb82 */ /* 0x000e220000000000 */
[----:B------:R-:W2:Y:S07]  /*0700*/  LDS.U8 R12, [UR4] ;  /* 0x00000004ff0c7984 */ /* 0x000eae0008000000 */
[----:B------:R3:W4:Y:S01]  /*0710*/  @!P0 LDC.U8 R7, c[0x3][R27] ;  /* 0x00c000001b078b82 */ /* 0x0007220000000000 */
[----:B-1----:R-:W-:Y:S01]  /*0720*/  @!P4 IMAD.IADD R14, R9, 0x1, R14 ;  /* 0x00000001090ec824 */ /* 0x002fe200078e020e */
[----:B--2---:R-:W-:-:S13]  /*0730*/  ISETP.EQ.OR P2, PT, R12, RZ, !P2 ;  /* 0x000000ff0c00720c */ /* 0x004fda0005742670 */
[----:B------:R-:W-:Y:S01]  /*0740*/  @!P2 LOP3.LUT R6, R6, 0xff, RZ, 0xc0, !PT ;  /* 0x000000ff0606a812 */ /* 0x000fe200078ec0ff */
[----:B---3--:R-:W1:Y:S01]  /*0750*/  @!P2 LDC.U8 R27, c[0x3][R12+0x200] ;  /* 0x00c080000c1bab82 */ /* 0x008e620000000000 */
[----:B----4-:R-:W-:-:S04]  /*0760*/  @!P0 LOP3.LUT R7, R7, R0, RZ, 0x3c, !PT ;  /* 0x0000000007078212 */ /* 0x010fc800078e3cff */
[----:B------:R-:W-:Y:S02]  /*0770*/  @!P0 PRMT R0, R7, 0x7610, R0 ;  /* 0x0000761007008816 */ /* 0x000fe40000000000 */
[----:B------:R-:W-:Y:S01]  /*0780*/  ISETP.EQ.OR P0, PT, R28, RZ, !P1 ;  /* 0x000000ff1c00720c */ /* 0x000fe20004f02670 */
[----:B------:R-:W2:Y:S01]  /*0790*/  LDS.U8 R7, [UR4+0x3] ;  /* 0x00000304ff077984 */ /* 0x000ea20008000000 */
[----:B------:R-:W-:Y:S01]  /*07a0*/  ISETP.NE.AND P1, PT, R24, RZ, PT ;  /* 0x000000ff1800720c */ /* 0x000fe20003f25270 */
[----:B------:R-:W1:Y:S01]  /*07b0*/  @!P2 LDC.U8 R6, c[0x3][R6+0x200] ;  /* 0x00c080000606ab82 */ /* 0x000e620000000000 */
[----:B------:R-:W-:Y:S02]  /*07c0*/  UIADD3 UR4, UPT, UPT, UR4, 0x8, URZ ;  /* 0x0000000804047890 */ /* 0x000fe4000fffe0ff */
[----:B------:R-:W-:-:S07]  /*07d0*/  ISETP.EQ.OR P1, PT, R13, RZ, !P1 ;  /* 0x000000ff0d00720c */ /* 0x000fce0004f22670 */
[----:B------:R-:W-:Y:S01]  /*07e0*/  @!P0 LOP3.LUT R15, R25, 0xff, RZ, 0xc0, !PT ;  /* 0x000000ff190f8812 */ /* 0x000fe200078ec0ff */
[----:B------:R-:W3:Y:S01]  /*07f0*/  @!P0 LDC.U8 R28, c[0x3][R28+0x200] ;  /* 0x00c080001c1c8b82 */ /* 0x000ee20000000000 */
[----:B------:R-:W-:-:S04]  /*0800*/  @!P3 LOP3.LUT R25, R26, 0xff, RZ, 0xc0, !PT ;  /* 0x000000ff1a19b812 */ /* 0x000fc800078ec0ff */
[----:B------:R-:W-:-:S03]  /*0810*/  @!P1 LOP3.LUT R24, R24, 0xff, RZ, 0xc0, !PT ;  /* 0x000000ff18189812 */ /* 0x000fc600078ec0ff */
[----:B------:R-:W3:Y:S08]  /*0820*/  @!P0 LDC.U8 R15, c[0x3][R15+0x200] ;  /* 0x00c080000f0f8b82 */ /* 0x000ef00000000000 */
[----:B------:R-:W4:Y:S08]  /*0830*/  @!P1 LDC.U8 R24, c[0x3][R24+0x200] ;  /* 0x00c0800018189b82 */ /* 0x000f300000000000 */
[----:B------:R-:W5:Y:S01]  /*0840*/  @!P3 LDC.U8 R25, c[0x3][R25+0x200] ;  /* 0x00c080001919bb82 */ /* 0x000f620000000000 */
[----:B--2---:R-:W-:-:S07]  /*0850*/  ISETP.EQ.OR P5, PT, R7, RZ, !P5 ;  /* 0x000000ff0700720c */ /* 0x004fce0006fa2670 */
[----:B------:R-:W4:Y:S01]  /*0860*/  @!P1 LDC.U8 R13, c[0x3][R13+0x200] ;  /* 0x00c080000d0d9b82 */ /* 0x000f220000000000 */
[----:B-1----:R-:W-:-:S05]  /*0870*/  @!P2 IMAD.IADD R6, R27, 0x1, R6 ;  /* 0x000000011b06a824 */ /* 0x002fca00078e0206 */
[----:B------:R-:W-:Y:S02]  /*0880*/  @!P5 LOP3.LUT R29, R8, 0xff, RZ, 0xc0, !PT ;  /* 0x000000ff081dd812 */ /* 0x000fe400078ec0ff */
[----:B------:R-:W5:Y:S08]  /*0890*/  @!P3 LDC.U8 R26, c[0x3][R11+0x200] ;  /* 0x00c080000b1abb82 */ /* 0x000f700000000000 */
[----:B------:R-:W1:Y:S01]  /*08a0*/  @!P5 LDC.U8 R8, c[0x3][R29+0x200] ;  /* 0x00c080001d08db82 */ /* 0x000e620000000000 */
[----:B---3--:R-:W-:Y:S01]  /*08b0*/  @!P0 IMAD.IADD R15, R28, 0x1, R15 ;  /* 0x000000011c0f8824 */ /* 0x008fe200078e020f */
[----:B------:R-:W-:-:S06]  /*08c0*/  @!P6 LOP3.LUT R28, R10, 0xff, RZ, 0xc0, !PT ;  /* 0x000000ff0a1ce812 */ /* 0x000fcc00078ec0ff */
[----:B------:R-:W1:Y:S01]  /*08d0*/  @!P5 LDC.U8 R7, c[0x3][R7+0x200] ;  /* 0x00c080000707db82 */ /* 0x000e620000000000 */
[----:B----4-:R-:W-:-:S07]  /*08e0*/  @!P1 IMAD.IADD R24, R13, 0x1, R24 ;  /* 0x000000010d189824 */ /* 0x010fce00078e0218 */
[----:B------:R-:W0:Y:S01]  /*08f0*/  @!P6 LDC.U8 R10, c[0x3][R28+0x200] ;  /* 0x00c080001c0aeb82 */ /* 0x000e220000000000 */
[----:B-----5:R-:W-:-:S07]  /*0900*/  @!P3 IMAD.IADD R26, R26, 0x1, R25 ;  /* 0x000000011a1ab824 */ /* 0x020fce00078e0219 */
[----:B------:R-:W2:Y:S08]  /*0910*/  @!P0 LDC.U8 R15, c[0x3][R15] ;  /* 0x00c000000f0f8b82 */ /* 0x000eb00000000000 */
[----:B------:R-:W3:Y:S08]  /*0920*/  @!P1 LDC.U8 R13, c[0x3][R24] ;  /* 0x00c00000180d9b82 */ /* 0x000ef00000000000 */
[----:B------:R-:W4:Y:S01]  /*0930*/  @!P2 LDC.U8 R27, c[0x3][R6] ;  /* 0x00c00000061bab82 */ /* 0x000f220000000000 */
[----:B-1----:R-:W-:-:S07]  /*0940*/  @!P5 IMAD.IADD R8, R7, 0x1, R8 ;  /* 0x000000010708d824 */ /* 0x002fce00078e0208 */
[----:B------:R-:W1:Y:S08]  /*0950*/  @!P3 LDC.U8 R11, c[0x3][R26] ;  /* 0x00c000001a0bbb82 */ /* 0x000e700000000000 */
[----:B------:R-:W5:Y:S08]  /*0960*/  @!P4 LDC.U8 R25, c[0x3][R14] ;  /* 0x00c000000e19cb82 */ /* 0x000f700000000000 */
[----:B------:R-:W5:Y:S01]  /*0970*/  @!P5 LDC.U8 R9, c[0x3][R8] ;  /* 0x00c000000809db82 */ /* 0x000f620000000000 */
[----:B0-----:R-:W-:Y:S01]  /*0980*/  @!P6 IMAD.IADD R10, R23, 0x1, R10 ;  /* 0x00000001170ae824 */ /* 0x001fe200078e020a */
[----:B--2---:R-:W-:-:S06]  /*0990*/  @!P0 LOP3.LUT R15, R15, R0, RZ, 0x3c, !PT ;  /* 0x000000000f0f8212 */ /* 0x004fcc00078e3cff */
[----:B------:R-:W0:Y:S01]  /*09a0*/  @!P6 LDC.U8 R7, c[0x3][R10] ;  /* 0x00c000000a07eb82 */ /* 0x000e220000000000 */
[----:B------:R-:W-:Y:S02]  /*09b0*/  @!P0 PRMT R0, R15, 0x7610, R0 ;  /* 0x000076100f008816 */ /* 0x000fe40000000000 */
[----:B------:R-:W-:Y:S02]  /*09c0*/  LEA R22, P0, R4, R22, 0x3 ;  /* 0x0000001604167211 */ /* 0x000fe400078018ff */
[----:B---3--:R-:W-:-:S03]  /*09d0*/  @!P1 LOP3.LUT R13, R13, R0, RZ, 0x3c, !PT ;  /* 0x000000000d0d9212 */ /* 0x008fc600078e3cff */
[----:B------:R-:W-:Y:S01]  /*09e0*/  IMAD.X R20, R20, 0x1, R5, P0 ;  /* 0x0000000114147824 */ /* 0x000fe200000e0605 */
[----:B------:R-:W-:-:S04]  /*09f0*/  @!P1 PRMT R0, R13, 0x7610, R0 ;  /* 0x000076100d009816 */ /* 0x000fc80000000000 */
[----:B----4-:R-:W-:-:S04]  /*0a00*/  @!P2 LOP3.LUT R27, R27, R0, RZ, 0x3c, !PT ;  /* 0x000000001b1ba212 */ /* 0x010fc800078e3cff */
[----:B------:R-:W-:-:S04]  /*0a10*/  @!P2 PRMT R0, R27, 0x7610, R0 ;  /* 0x000076101b00a816 */ /* 0x000fc80000000000 */
[----:B-1----:R-:W-:-:S04]  /*0a20*/  @!P3 LOP3.LUT R11, R11, R0, RZ, 0x3c, !PT ;  /* 0x000000000b0bb212 */ /* 0x002fc800078e3cff */
[----:B------:R-:W-:-:S04]  /*0a30*/  @!P3 PRMT R0, R11, 0x7610, R0 ;  /* 0x000076100b00b816 */ /* 0x000fc80000000000 */
[----:B-----5:R-:W-:-:S04]  /*0a40*/  @!P4 LOP3.LUT R25, R25, R0, RZ, 0x3c, !PT ;  /* 0x000000001919c212 */ /* 0x020fc800078e3cff */
[----:B------:R-:W-:-:S04]  /*0a50*/  @!P4 PRMT R0, R25, 0x7610, R0 ;  /* 0x000076101900c816 */ /* 0x000fc80000000000 */
[----:B------:R-:W-:-:S04]  /*0a60*/  @!P5 LOP3.LUT R9, R9, R0, RZ, 0x3c, !PT ;  /* 0x000000000909d212 */ /* 0x000fc800078e3cff */
[----:B------:R-:W-:-:S04]  /*0a70*/  @!P5 PRMT R0, R9, 0x7610, R0 ;  /* 0x000076100900d816 */ /* 0x000fc80000000000 */
[----:B0-----:R-:W-:-:S04]  /*0a80*/  @!P6 LOP3.LUT R7, R7, R0, RZ, 0x3c, !PT ;  /* 0x000000000707e212 */ /* 0x001fc800078e3cff */
[----:B------:R-:W-:Y:S01]  /*0a90*/  @!P6 PRMT R0, R7, 0x7610, R0 ;  /* 0x000076100700e816 */ /* 0x000fe20000000000 */
[----:B------:R-:W-:Y:S06]  /*0aa0*/  BRA.U UP0, `(.L_x_6) ;  /* 0xfffffff900447547 */ /* 0x000fec000b83ffff */
[----:B------:R-:W-:-:S07]  /*0ab0*/  IMAD.U32 R6, RZ, RZ, UR8 ;  /* 0x00000008ff067e24 */ /* 0x000fce000f8e00ff */
.L_x_5:
[----:B------:R-:W-:-:S09]  /*0ac0*/  UISETP.NE.AND UP0, UPT, UR7, URZ, UPT ;  /* 0x000000ff0700728c */ /* 0x000fd2000bf05270 */
[----:B------:R-:W-:Y:S05]  /*0ad0*/  BRA.U !UP0, `(.L_x_4) ;  /* 0x0000000508ec7547 */ /* 0x000fea000b800000 */
[----:B------:R-:W0:Y:S01]  /*0ae0*/  LDCU UR11, c[0x0][0x39c] ;  /* 0x00007380ff0b77ac */ /* 0x000e220008000800 */
[----:B------:R-:W-:-:S04]  /*0af0*/  UIADD3 UR4, UPT, UPT, UR7, -0x1, URZ ;  /* 0xffffffff07047890 */ /* 0x000fc8000fffe0ff */
[----:B------:R-:W-:Y:S02]  /*0b00*/  UISETP.GE.U32.AND UP0, UPT, UR4, 0x3, UPT ;  /* 0x000000030400788c */ /* 0x000fe4000bf06070 */
[----:B0-----:R-:W-:-:S07]  /*0b10*/  ULOP3.LUT UP1, UR9, UR11, 0x3, URZ, 0xc0, !UPT ;  /* 0x000000030b097892 */ /* 0x001fce000f82c0ff */
[----:B------:R-:W-:Y:S05]  /*0b20*/  BRA.U !UP0, `(.L_x_7) ;  /* 0x0000000108ec7547 */ /* 0x000fea000b800000 */
[----:B------:R-:W0:Y:S01]  /*0b30*/  LDCU.64 UR4, c[0x0][0x388] ;  /* 0x00007100ff0477ac */ /* 0x000e220008000a00 */
[----:B------:R-:W-:-:S04]  /*0b40*/  IMAD.WIDE.U32 R8, R6, R19, R2 ;  /* 0x0000001306087225 */ /* 0x000fc800078e0002 */
[----:B------:R-:W-:Y:S01]  /*0b50*/  IMAD R7, R6, R21, R9 ;  /* 0x0000001506077224 */ /* 0x000fe200078e0209 */
[----:B0-----:R-:W-:-:S04]  /*0b60*/  IADD3 R14, P0, PT, R8, UR4, RZ ;  /* 0x00000004080e7c10 */ /* 0x001fc8000ff1e0ff */
[----:B------:R-:W-:Y:S02]  /*0b70*/  IADD3.X R15, PT, PT, R7, UR5, RZ, P0, !PT ;  /* 0x00000005070f7c10 */ /* 0x000fe400087fe4ff */
[----:B------:R-:W-:-:S03]  /*0b80*/  IADD3 R10, P0, PT, R14, R19, RZ ;  /* 0x000000130e0a7210 */ /* 0x000fc60007f1e0ff */
[----:B------:R-:W2:Y:S02]  /*0b90*/  LDG.E.U8.CONSTANT R14, desc[UR12][R14.64] ;  /* 0x0000000c0e0e7981 */ /* 0x000ea4000c1e9100 */
[----:B------:R-:W-:Y:S01]  /*0ba0*/  IMAD.X R11, R15, 0x1, R21, P0 ;  /* 0x000000010f0b7824 */ /* 0x000fe200000e0615 */
[----:B------:R-:W-:-:S04]  /*0bb0*/  IADD3 R8, P0, PT, R10, R19, RZ ;  /* 0x000000130a087210 */ /* 0x000fc80007f1e0ff */
[----:B------:R-:W3:Y:S01]  /*0bc0*/  LDG.E.U8.CONSTANT R23, desc[UR12][R10.64] ;  /* 0x0000000c0a177981 */ /* 0x000ee2000c1e9100 */
[----:B------:R-:W-:Y:S01]  /*0bd0*/  IMAD.X R9, R11, 0x1, R21, P0 ;  /* 0x000000010b097824 */ /* 0x000fe200000e0615 */
[----:B------:R-:W-:-:S04]  /*0be0*/  IADD3 R12, P0, PT, R8, R19, RZ ;  /* 0x00000013080c7210 */ /* 0x000fc80007f1e0ff */
[----:B------:R-:W4:Y:S01]  /*0bf0*/  LDG.E.U8.CONSTANT R22, desc[UR12][R8.64] ;  /* 0x0000000c08167981 */ /* 0x000f22000c1e9100 */
[----:B------:R-:W-:-:S05]  /*0c00*/  IMAD.X R13, R9, 0x1, R21, P0 ;  /* 0x00000001090d7824 */ /* 0x000fca00000e0615 */
[----:B------:R-:W5:Y:S01]  /*0c10*/  LDG.E.U8.CONSTANT R12, desc[UR12][R12.64] ;  /* 0x0000000c0c0c7981 */ /* 0x000f62000c1e9100 */
[----:B------:R-:W0:Y:S01]  /*0c20*/  S2UR UR5, SR_CgaCtaId ;  /* 0x00000000000579c3 */ /* 0x000e220000008800 */
[----:B------:R-:W-:Y:S02]  /*0c30*/  UMOV UR4, 0x400 ;  /* 0x0000040000047882 */ /* 0x000fe40000000000 */
[----:B0-----:R-:W-:-:S09]  /*0c40*/  ULEA UR4, UR5, UR4, 0x18 ;  /* 0x0000000405047291 */ /* 0x001fd2000f8ec0ff */
[----:B------:R-:W0:Y:S04]  /*0c50*/  LDS.U8 R24, [R6+UR4] ;  /* 0x0000000406187984 */ /* 0x000e280008000000 */
[----:B------:R-:W1:Y:S04]  /*0c60*/  LDS.U8 R25, [R6+UR4+0x1] ;  /* 0x0000010406197984 */ /* 0x000e680008000000 */
[----:B------:R-:W4:Y:S04]  /*0c70*/  LDS.U8 R26, [R6+UR4+0x2] ;  /* 0x00000204061a7984 */ /* 0x000f280008000000 */
[----:B------:R0:W5:Y:S02]  /*0c80*/  LDS.U8 R7, [R6+UR4+0x3] ;  /* 0x0000030406077984 */ /* 0x0001640008000000 */
[----:B0-----:R-:W-:Y:S01]  /*0c90*/  VIADD R6, R6, 0x4 ;  /* 0x0000000406067836 */ /* 0x001fe20000000000 */
[----:B--2---:R-:W-:-:S04]  /*0ca0*/  ISETP.NE.AND P0, PT, R14, RZ, PT ;  /* 0x000000ff0e00720c */ /* 0x004fc80003f05270 */
[----:B------:R-:W-:Y:S02]  /*0cb0*/  ISETP.EQ.OR P0, PT, R24, RZ, !P0 ;  /* 0x000000ff1800720c */ /* 0x000fe40004702670 */
[----:B---3--:R-:W-:-:S04]  /*0cc0*/  ISETP.NE.AND P1, PT, R23, RZ, PT ;  /* 0x000000ff1700720c */ /* 0x008fc80003f25270 */
[----:B-1----:R-:W-:Y:S02]  /*0cd0*/  ISETP.EQ.OR P1, PT, R25, RZ, !P1 ;  /* 0x000000ff1900720c */ /* 0x002fe40004f22670 */
[----:B----4-:R-:W-:-:S05]  /*0ce0*/  ISETP.NE.AND P2, PT, R22, RZ, PT ;  /* 0x000000ff1600720c */ /* 0x010fca0003f45270 */
[----:B------:R-:W-:Y:S01]  /*0cf0*/  @!P0 LOP3.LUT R15, R14, 0xff, RZ, 0xc0, !PT ;  /* 0x000000ff0e0f8812 */ /* 0x000fe200078ec0ff */
[----:B------:R-:W0:Y:S01]  /*0d00*/  @!P0 LDC.U8 R8, c[0x3][R24+0x200] ;  /* 0x00c0800018088b82 */ /* 0x000e220000000000 */
[----:B------:R-:W-:Y:S02]  /*0d10*/  ISETP.EQ.OR P2, PT, R26, RZ, !P2 ;  /* 0x000000ff1a00720c */ /* 0x000fe40005742670 */
[----:B-----5:R-:W-:Y:S02]  /*0d20*/  ISETP.NE.AND P3, PT, R12, RZ, PT ;  /* 0x000000ff0c00720c */ /* 0x020fe40003f65270 */
[----:B------:R-:W-:-:S03]  /*0d30*/  @!P1 LOP3.LUT R23, R23, 0xff, RZ, 0xc0, !PT ;  /* 0x000000ff17179812 */ /* 0x000fc600078ec0ff */
[----:B------:R-:W0:Y:S01]  /*0d40*/  @!P0 LDC.U8 R9, c[0x3][R15+0x200] ;  /* 0x00c080000f098b82 */ /* 0x000e220000000000 */
[----:B------:R-:W-:-:S05]  /*0d50*/  ISETP.EQ.OR P3, PT, R7, RZ, !P3 ;  /* 0x000000ff0700720c */ /* 0x000fca0005f62670 */
[----:B------:R-:W-:Y:S02]  /*0d60*/  @!P2 LOP3.LUT R22, R22, 0xff, RZ, 0xc0, !PT ;  /* 0x000000ff1616a812 */ /* 0x000fe400078ec0ff */
[----:B------:R-:W1:Y:S06]  /*0d70*/  @!P1 LDC.U8 R11, c[0x3][R23+0x200] ;  /* 0x00c08000170b9b82 */ /* 0x000e6c0000000000 */
[----:B------:R-:W-:Y:S02]  /*0d80*/  @!P3 LOP3.LUT R20, R12, 0xff, RZ, 0xc0, !PT ;  /* 0x000000ff0c14b812 */ /* 0x000fe400078ec0ff */
[----:B------:R-:W2:Y:S08]  /*0d90*/  @!P2 LDC.U8 R13, c[0x3][R22+0x200] ;  /* 0x00c08000160dab82 */ /* 0x000eb00000000000 */
[----:B------:R-:W3:Y:S08]  /*0da0*/  @!P3 LDC.U8 R14, c[0x3][R20+0x200] ;  /* 0x00c08000140ebb82 */ /* 0x000ef00000000000 */
[----:B------:R-:W1:Y:S08]  /*0db0*/  @!P1 LDC.U8 R10, c[0x3][R25+0x200] ;  /* 0x00c08000190a9b82 */ /* 0x000e700000000000 */
[----:B------:R-:W2:Y:S01]  /*0dc0*/  @!P2 LDC.U8 R12, c[0x3][R26+0x200] ;  /* 0x00c080001a0cab82 */ /* 0x000ea20000000000 */
[----:B0-----:R-:W-:-:S07]  /*0dd0*/  @!P0 IMAD.IADD R8, R8, 0x1, R9 ;  /* 0x0000000108088824 */ /* 0x001fce00078e0209 */
[----:B------:R-:W3:Y:S01]  /*0de0*/  @!P3 LDC.U8 R7, c[0x3][R7+0x200] ;  /* 0x00c080000707bb82 */ /* 0x000ee20000000000 */
[----:B-1----:R-:W-:-:S07]  /*0df0*/  @!P1 IMAD.IADD R10, R10, 0x1, R11 ;  /* 0x000000010a0a9824 */ /* 0x002fce00078e020b */
[----:B------:R-:W0:Y:S01]  /*0e00*/  @!P0 LDC.U8 R9, c[0x3][R8] ;  /* 0x00c0000008098b82 */ /* 0x000e220000000000 */
[----:B--2---:R-:W-:-:S07]  /*0e10*/  @!P2 IMAD.IADD R12, R12, 0x1, R13 ;  /* 0x000000010c0ca824 */ /* 0x004fce00078e020d */
[----:B------:R-:W1:Y:S08]  /*0e20*/  @!P1 LDC.U8 R11, c[0x3][R10] ;  /* 0x00c000000a0b9b82 */ /* 0x000e700000000000 */
[----:B------:R-:W2:Y:S01]  /*0e30*/  @!P2 LDC.U8 R13, c[0x3][R12] ;  /* 0x00c000000c0dab82 */ /* 0x000ea20000000000 */
[----:B---3--:R-:W-:-:S07]  /*0e40*/  @!P3 IMAD.IADD R14, R7, 0x1, R14 ;  /* 0x00000001070eb824 */ /* 0x008fce00078e020e */
[----:B------:R-:W3:Y:S01]  /*0e50*/  @!P3 LDC.U8 R15, c[0x3][R14] ;  /* 0x00c000000e0fbb82 */ /* 0x000ee20000000000 */
[----:B0-----:R-:W-:-:S04]  /*0e60*/  @!P0 LOP3.LUT R9, R9, R0, RZ, 0x3c, !PT ;  /* 0x0000000009098212 */ /* 0x001fc800078e3cff */
[----:B------:R-:W-:-:S04]  /*0e70*/  @!P0 PRMT R0, R9, 0x7610, R0 ;  /* 0x0000761009008816 */ /* 0x000fc80000000000 */
[----:B-1----:R-:W-:-:S04]  /*0e80*/  @!P1 LOP3.LUT R11, R11, R0, RZ, 0x3c, !PT ;  /* 0x000000000b0b9212 */ /* 0x002fc800078e3cff */
[----:B------:R-:W-:-:S04]  /*0e90*/  @!P1 PRMT R0, R11, 0x7610, R0 ;  /* 0x000076100b009816 */ /* 0x000fc80000000000 */
[----:B--2---:R-:W-:-:S04]  /*0ea0*/  @!P2 LOP3.LUT R13, R13, R0, RZ, 0x3c, !PT ;  /* 0x000000000d0da212 */ /* 0x004fc800078e3cff */
[----:B------:R-:W-:-:S04]  /*0eb0*/  @!P2 PRMT R0, R13, 0x7610, R0 ;  /* 0x000076100d00a816 */ /* 0x000fc80000000000 */
[----:B---3--:R-:W-:-:S04]  /*0ec0*/  @!P3 LOP3.LUT R15, R15, R0, RZ, 0x3c, !PT ;  /* 0x000000000f0fb212 */ /* 0x008fc800078e3cff */
[----:B------:R-:W-:-:S07]  /*0ed0*/  @!P3 PRMT R0, R15, 0x7610, R0 ;  /* 0x000076100f00b816 */ /* 0x000fce0000000000 */
.L_x_7:
[----:B------:R-:W-:Y:S05]  /*0ee0*/  BRA.U !UP1, `(.L_x_4) ;  /* 0x0000000109e87547 */ /* 0x000fea000b800000 */
[----:B------:R-:W-:Y:S02]  /*0ef0*/  UISETP.NE.AND UP0, UPT, UR9, 0x1, UPT ;  /* 0x000000010900788c */ /* 0x000fe4000bf05270 */
[----:B------:R-:W-:-:S07]  /*0f00*/  ULOP3.LUT UP1, URZ, UR11, 0x1, URZ, 0xc0, !UPT ;  /* 0x000000010bff7892 */ /* 0x000fce000f82c0ff */
        /* <DEDUP_REMOVED lines=8> */
[----:B------:R-:W-:-:S06]  /*0f90*/  IMAD.X R11, R9, 0x1, R21, P0 ;  /* 0x00000001090b7824 */ /* 0x000fcc00000e0615 */
[----:B------:R-:W3:Y:S01]  /*0fa0*/  LDG.E.U8.CONSTANT R11, desc[UR12][R10.64] ;  /* 0x0000000c0a0b7981 */ /* 0x000ee2000c1e9100 */
[----:B------:R-:W0:Y:S01]  /*0fb0*/  S2UR UR5, SR_CgaCtaId ;  /* 0x00000000000579c3 */ /* 0x000e220000008800 */
[----:B------:R-:W-:Y:S02]  /*0fc0*/  UMOV UR4, 0x400 ;  /* 0x0000040000047882 */ /* 0x000fe40000000000 */
[----:B0-----:R-:W-:-:S09]  /*0fd0*/  ULEA UR4, UR5, UR4, 0x18 ;  /* 0x0000000405047291 */ /* 0x001fd2000f8ec0ff */
[----:B------:R-:W0:Y:S04]  /*0fe0*/  LDS.U8 R13, [R6+UR4] ;  /* 0x00000004060d7984 */ /* 0x000e280008000000 */
[----:B------:R1:W4:Y:S02]  /*0ff0*/  LDS.U8 R14, [R6+UR4+0x1] ;  /* 0x00000104060e7984 */ /* 0x0003240008000000 */
[----:B-1----:R-:W-:Y:S01]  /*1000*/  VIADD R6, R6, 0x2 ;  /* 0x0000000206067836 */ /* 0x002fe20000000000 */
[----:B--2---:R-:W-:-:S04]  /*1010*/  ISETP.NE.AND P0, PT, R12, RZ, PT ;  /* 0x000000ff0c00720c */ /* 0x004fc80003f05270 */
[----:B0-----:R-:W-:Y:S02]  /*1020*/  ISETP.EQ.OR P0, PT, R13, RZ, !P0 ;  /* 0x000000ff0d00720c */ /* 0x001fe40004702670 */
[----:B---3--:R-:W-:-:S04]  /*1030*/  ISETP.NE.AND P1, PT, R11, RZ, PT ;  /* 0x000000ff0b00720c */ /* 0x008fc80003f25270 */
[----:B----4-:R-:W-:-:S07]  /*1040*/  ISETP.EQ.OR P1, PT, R14, RZ, !P1 ;  /* 0x000000ff0e00720c */ /* 0x010fce0004f22670 */
[----:B------:R-:W-:Y:S01]  /*1050*/  @!P0 LOP3.LUT R12, R12, 0xff, RZ, 0xc0, !PT ;  /* 0x000000ff0c0c8812 */ /* 0x000fe200078ec0ff */
[----:B------:R-:W0:Y:S05]  /*1060*/  @!P0 LDC.U8 R7, c[0x3][R13+0x200] ;  /* 0x00c080000d078b82 */ /* 0x000e2a0000000000 */
[----:B------:R-:W-:-:S03]  /*1070*/  @!P1 LOP3.LUT R11, R11, 0xff, RZ, 0xc0, !PT ;  /* 0x000000ff0b0b9812 */ /* 0x000fc600078ec0ff */
[----:B------:R-:W0:Y:S08]  /*1080*/  @!P0 LDC.U8 R8, c[0x3][R12+0x200] ;  /* 0x00c080000c088b82 */ /* 0x000e300000000000 */
[----:B------:R-:W1:Y:S08]  /*1090*/  @!P1 LDC.U8 R10, c[0x3][R11+0x200] ;  /* 0x00c080000b0a9b82 */ /* 0x000e700000000000 */
[----:B------:R-:W1:Y:S01]  /*10a0*/  @!P1 LDC.U8 R9, c[0x3][R14+0x200] ;  /* 0x00c080000e099b82 */ /* 0x000e620000000000 */
[----:B0-----:R-:W-:-:S07]  /*10b0*/  @!P0 IMAD.IADD R8, R7, 0x1, R8 ;  /* 0x0000000107088824 */ /* 0x001fce00078e0208 */
[----:B------:R-:W0:Y:S01]  /*10c0*/  @!P0 LDC.U8 R7, c[0x3][R8] ;  /* 0x00c0000008078b82 */ /* 0x000e220000000000 */
[----:B-1----:R-:W-:-:S07]  /*10d0*/  @!P1 IMAD.IADD R10, R9, 0x1, R10 ;  /* 0x00000001090a9824 */ /* 0x002fce00078e020a */
[----:B------:R-:W1:Y:S01]  /*10e0*/  @!P1 LDC.U8 R9, c[0x3][R10] ;  /* 0x00c000000a099b82 */ /* 0x000e620000000000 */
[----:B0-----:R-:W-:-:S04]  /*10f0*/  @!P0 LOP3.LUT R7, R7, R0, RZ, 0x3c, !PT ;  /* 0x0000000007078212 */ /* 0x001fc800078e3cff */
[----:B------:R-:W-:-:S04]  /*1100*/  @!P0 PRMT R0, R7, 0x7610, R0 ;  /* 0x0000761007008816 */ /* 0x000fc80000000000 */
[----:B-1----:R-:W-:-:S04]  /*1110*/  @!P1 LOP3.LUT R9, R9, R0, RZ, 0x3c, !PT ;  /* 0x0000000009099212 */ /* 0x002fc800078e3cff */
[----:B------:R-:W-:-:S07]  /*1120*/  @!P1 PRMT R0, R9, 0x7610, R0 ;  /* 0x0000761009009816 */ /* 0x000fce0000000000 */
.L_x_8:
[----:B------:R-:W-:Y:S05]  /*1130*/  BRA.U !UP1, `(.L_x_4) ;  /* 0x0000000109547547 */ /* 0x000fea000b800000 */
[----:B------:R-:W0:Y:S01]  /*1140*/  LDCU.64 UR4, c[0x0][0x388] ;  /* 0x00007100ff0477ac */ /* 0x000e220008000a00 */
[----:B------:R-:W-:Y:S02]  /*1150*/  IMAD.MOV.U32 R8, RZ, RZ, R2 ;  /* 0x000000ffff087224 */ /* 0x000fe400078e0002 */
[----:B------:R-:W-:Y:S02]  /*1160*/  IMAD.MOV.U32 R9, RZ, RZ, R3 ;  /* 0x000000ffff097224 */ /* 0x000fe400078e0003 */
[----:B------:R-:W-:-:S04]  /*1170*/  IMAD.WIDE.U32 R8, R6, R19, R8 ;  /* 0x0000001306087225 */ /* 0x000fc800078e0008 */
[----:B------:R-:W-:Y:S01]  /*1180*/  IMAD R7, R6, R21, R9 ;  /* 0x0000001506077224 */ /* 0x000fe200078e0209 */
[----:B0-----:R-:W-:-:S04]  /*1190*/  IADD3 R8, P0, PT, R8, UR4, RZ ;  /* 0x0000000408087c10 */ /* 0x001fc8000ff1e0ff */
[----:B------:R-:W-:-:S05]  /*11a0*/  IADD3.X R9, PT, PT, R7, UR5, RZ, P0, !PT ;  /* 0x0000000507097c10 */ /* 0x000fca00087fe4ff */
[----:B------:R-:W2:Y:S01]  /*11b0*/  LDG.E.U8.CONSTANT R8, desc[UR12][R8.64] ;  /* 0x0000000c08087981 */ /* 0x000ea2000c1e9100 */
[----:B------:R-:W0:Y:S01]  /*11c0*/  S2UR UR5, SR_CgaCtaId ;  /* 0x00000000000579c3 */ /* 0x000e220000008800 */
[----:B------:R-:W-:Y:S02]  /*11d0*/  UMOV UR4, 0x400 ;  /* 0x0000040000047882 */ /* 0x000fe40000000000 */
[----:B0-----:R-:W-:-:S09]  /*11e0*/  ULEA UR4, UR5, UR4, 0x18 ;  /* 0x0000000405047291 */ /* 0x001fd2000f8ec0ff */
[----:B------:R-:W0:Y:S01]  /*11f0*/  LDS.U8 R6, [R6+UR4] ;  /* 0x0000000406067984 */ /* 0x000e220008000000 */
[----:B--2---:R-:W-:-:S04]  /*1200*/  ISETP.NE.AND P0, PT, R8, RZ, PT ;  /* 0x000000ff0800720c */ /* 0x004fc80003f05270 */
[----:B0-----:R-:W-:-:S13]  /*1210*/  ISETP.EQ.OR P0, PT, R6, RZ, !P0 ;  /* 0x000000ff0600720c */ /* 0x001fda0004702670 */
[----:B------:R-:W-:Y:S01]  /*1220*/  @!P0 LOP3.LUT R11, R8, 0xff, RZ, 0xc0, !PT ;  /* 0x000000ff080b8812 */ /* 0x000fe200078ec0ff */
[----:B------:R-:W0:Y:S08]  /*1230*/  @!P0 LDC.U8 R7, c[0x3][R6+0x200] ;  /* 0x00c0800006078b82 */ /* 0x000e300000000000 */
[----:B------:R-:W0:Y:S02]  /*1240*/  @!P0 LDC.U8 R10, c[0x3][R11+0x200] ;  /* 0x00c080000b0a8b82 */ /* 0x000e240000000000 */
[----:B0-----:R-:W-:-:S06]  /*1250*/  @!P0 IMAD.IADD R10, R7, 0x1, R10 ;  /* 0x00000001070a8824 */ /* 0x001fcc00078e020a */
[----:B------:R-:W0:Y:S02]  /*1260*/  @!P0 LDC.U8 R7, c[0x3][R10] ;  /* 0x00c000000a078b82 */ /* 0x000e240000000000 */
[----:B0-----:R-:W-:-:S04]  /*1270*/  @!P0 LOP3.LUT R7, R7, R0, RZ, 0x3c, !PT ;  /* 0x0000000007078212 */ /* 0x001fc800078e3cff */
[----:B------:R-:W-:-:S07]  /*1280*/  @!P0 PRMT R0, R7, 0x7610, R0 ;  /* 0x0000761007008816 */ /* 0x000fce0000000000 */
.L_x_4:
[----:B------:R-:W0:Y:S01]  /*1290*/  LDCU.64 UR4, c[0x0][0x390] ;  /* 0x00007200ff0477ac */ /* 0x000e220008000a00 */
[----:B------:R-:W-:-:S04]  /*12a0*/  IMAD.WIDE.U32 R2, R19, UR10, R2 ;  /* 0x0000000a13027c25 */ /* 0x000fc8000f8e0002 */
[----:B------:R-:W-:Y:S01]  /*12b0*/  IMAD R3, R21, UR10, R3 ;  /* 0x0000000a15037c24 */ /* 0x000fe2000f8e0203 */
[----:B0-----:R-:W-:-:S04]  /*12c0*/  IADD3 R2, P0, PT, R2, UR4, RZ ;  /* 0x0000000402027c10 */ /* 0x001fc8000ff1e0ff */
[----:B------:R-:W-:-:S05]  /*12d0*/  IADD3.X R3, PT, PT, R3, UR5, RZ, P0, !PT ;  /* 0x0000000503037c10 */ /* 0x000fca00087fe4ff */
[----:B------:R0:W-:Y:S04]  /*12e0*/  STG.E.U8 desc[UR12][R2.64], R0 ;  /* 0x0000000002007986 */ /* 0x0001e8000c10110c */
.L_x_3:
[----:B------:R-:W-:Y:S05]  /*12f0*/  BSYNC.RECONVERGENT B0 ;  /* 0x0000000000007941 */ /* 0x000fea0003800200 */
.L_x_2:
[----:B------:R-:W1:Y:S01]  /*1300*/  LDCU UR4, c[0x0][0x360] ;  /* 0x00006c00ff0477ac */ /* 0x000e620008000800 */
[----:B------:R-:W-:Y:S01]  /*1310*/  BAR.SYNC.DEFER_BLOCKING 0x0 ;  /* 0x0000000000007b1d */ /* 0x000fe20000010000 */
[----:B-1----:R-:W-:-:S04]  /*1320*/  IADD3 R16, P1, PT, R16, UR4, RZ ;  /* 0x0000000410107c10 */ /* 0x002fc8000ff3e0ff */
[----:B------:R-:W-:Y:S01]  /*1330*/  ISETP.GE.U32.AND P0, PT, R16, R19, PT ;  /* 0x000000131000720c */ /* 0x000fe20003f06070 */
[----:B------:R-:W-:-:S05]  /*1340*/  IMAD.X R18, RZ, RZ, R18, P1 ;  /* 0x000000ffff127224 */ /* 0x000fca00008e0612 */
[----:B------:R-:W-:-:S13]  /*1350*/  ISETP.GE.U32.AND.EX P0, PT, R18, R21, PT, P0 ;  /* 0x000000151200720c */ /* 0x000fda0003f06100 */
[----:B------:R-:W-:Y:S05]  /*1360*/  @!P0 BRA `(.L_x_9) ;  /* 0xffffffec00a88947 */ /* 0x000fea000383ffff */
[----:B------:R-:W-:Y:S05]  /*1370*/  EXIT ;  /* 0x000000000000794d */ /* 0x000fea0003800000 */
.L_x_10:
[----:B------:R-:W-:-:S00]  /*1380*/  BRA `(.L_x_10) ;  /* 0xfffffffc00fc7947 */ /* 0x000fc0000383ffff */
[----:B------:R-:W-:-:S00]  /*1390*/  NOP ;  /* 0x0000000000007918 */ /* 0x000fc00000000000 */
        /* <DEDUP_REMOVED lines=14> */
.L_x_32:


//--------------------- .text._Z27gf_matrix_vector_mul_kernelPKhS0_Phiim --------------------------
	.section	.text._Z27gf_matrix_vector_mul_kernelPKhS0_Phiim,"ax",@progbits
	.align	128
        .global         _Z27gf_matrix_vector_mul_kernelPKhS0_Phiim
        .type           _Z27gf_matrix_vector_mul_kernelPKhS0_Phiim,@function
        .size           _Z27gf_matrix_vector_mul_kernelPKhS0_Phiim,(.L_x_33 - _Z27gf_matrix_vector_mul_kernelPKhS0_Phiim)
        .other          _Z27gf_matrix_vector_mul_kernelPKhS0_Phiim,@"STO_CUDA_ENTRY STV_DEFAULT"
_Z27gf_matrix_vector_mul_kernelPKhS0_Phiim:
.text._Z27gf_matrix_vector_mul_kernelPKhS0_Phiim:
[----:B------:R-:W-:Y:S01]  /*0000*/  LDC R1, c[0x0][0x37c] ;  /* 0x0000df00ff017b82 */ /* 0x000fe20000000800 */
[----:B------:R-:W0:Y:S07]  /*0010*/  S2R R3, SR_TID.X ;  /* 0x0000000000037919 */ /* 0x000e2e0000002100 */
[----:B------:R-:W0:Y:S08]  /*0020*/  S2UR UR4, SR_CTAID.X ;  /* 0x00000000000479c3 */ /* 0x000e300000002500 */
[----:B------:R-:W0:Y:S08]  /*0030*/  LDC R0, c[0x0][0x360] ;  /* 0x0000d800ff007b82 */ /* 0x000e300000000800 */
[----:B------:R-:W1:Y:S08]  /*0040*/  LDC.64 R4, c[0x0][0x3a0] ;  /* 0x0000e800ff047b82 */ /* 0x000e700000000a00 */
[----:B------:R-:W2:Y:S08]  /*0050*/  S2UR UR13, SR_CTAID.Y ;  /* 0x00000000000d79c3 */ /* 0x000eb00000002600 */
[----:B------:R-:W2:Y:S01]  /*0060*/  LDC R2, c[0x0][0x398] ;  /* 0x0000e600ff027b82 */ /* 0x000ea20000000800 */
[----:B0-----:R-:W-:Y:S01]  /*0070*/  IMAD R16, R0, UR4, R3 ;  /* 0x0000000400107c24 */ /* 0x001fe2000f8e0203 */
[----:B------:R-:W0:Y:S04]  /*0080*/  LDCU UR4, c[0x0][0x370] ;  /* 0x00006e00ff0477ac */ /* 0x000e280008000800 */
[----:B-1----:R-:W-:-:S04]  /*0090*/  ISETP.GE.U32.AND P0, PT, R16, R4, PT ;  /* 0x000000041000720c */ /* 0x002fc80003f06070 */
[----:B------:R-:W-:Y:S01]  /*00a0*/  ISETP.GE.U32.AND.EX P0, PT, RZ, R5, PT, P0 ;  /* 0x00000005ff00720c */ /* 0x000fe20003f06100 */
[----:B0-----:R-:W-:-:S03]  /*00b0*/  IMAD R0, R0, UR4, RZ ;  /* 0x0000000400007c24 */ /* 0x001fc6000f8e02ff */
[----:B--2---:R-:W-:-:S13]  /*00c0*/  ISETP.LE.OR P0, PT, R2, UR13, P0 ;  /* 0x0000000d02007c0c */ /* 0x004fda0008703670 */
[----:B------:R-:W-:Y:S05]  /*00d0*/  @P0 EXIT ;  /* 0x000000000000094d */ /* 0x000fea0003800000 */
[----:B------:R-:W0:Y:S01]  /*00e0*/  LDCU UR4, c[0x0][0x39c] ;  /* 0x00007380ff0477ac */ /* 0x000e220008000800 */
[----:B------:R-:W-:Y:S01]  /*00f0*/  IMAD.MOV.U32 R17, RZ, RZ, RZ ;  /* 0x000000ffff117224 */ /* 0x000fe200078e00ff */
[----:B------:R-:W1:Y:S01]  /*0100*/  LDCU.64 UR14, c[0x0][0x358] ;  /* 0x00006b00ff0e77ac */ /* 0x000e620008000a00 */
[----:B------:R-:W2:Y:S01]  /*0110*/  LDCU.64 UR8, c[0x0][0x390] ;  /* 0x00007200ff0877ac */ /* 0x000ea20008000a00 */
[----:B0-----:R-:W-:Y:S02]  /*0120*/  UISETP.GT.AND UP0, UPT, UR4, URZ, UPT ;  /* 0x000000ff0400728c */ /* 0x001fe4000bf04270 */
[----:B------:R-:W-:-:S07]  /*0130*/  UIMAD UR7, UR13, UR4, URZ ;  /* 0x000000040d0772a4 */ /* 0x000fce000f8e02ff */
[----:B-12---:R-:W-:Y:S05]  /*0140*/  BRA.U UP0, `(.L_x_11) ;  /* 0x00000001002c7547 */ /* 0x006fea000b800000 */
.L_x_12:
[----:B------:R-:W-:-:S04]  /*0150*/  IMAD.WIDE.U32 R2, R4, UR13, R16 ;  /* 0x0000000d04027c25 */ /* 0x000fc8000f8e0010 */
[----:B------:R-:W-:Y:S01]  /*0160*/  IMAD R3, R5, UR13, R3 ;  /* 0x0000000d05037c24 */ /* 0x000fe2000f8e0203 */
[----:B------:R-:W-:-:S04]  /*0170*/  IADD3 R2, P0, PT, R2, UR8, RZ ;  /* 0x0000000802027c10 */ /* 0x000fc8000ff1e0ff */
[----:B------:R-:W-:Y:S02]  /*0180*/  IADD3.X R3, PT, PT, R3, UR9, RZ, P0, !PT ;  /* 0x0000000903037c10 */ /* 0x000fe400087fe4ff */
[----:B------:R-:W-:-:S03]  /*0190*/  IADD3 R16, P0, PT, R0, R16, RZ ;  /* 0x0000001000107210 */ /* 0x000fc60007f1e0ff */
[----:B------:R0:W-:Y:S02]  /*01a0*/  STG.E.U8 desc[UR14][R2.64], RZ ;  /* 0x000000ff02007986 */ /* 0x0001e4000c10110e */
[----:B------:R-:W-:Y:S01]  /*01b0*/  IMAD.X R17, RZ, RZ, R17, P0 ;  /* 0x000000ffff117224 */ /* 0x000fe200000e0611 */
[----:B------:R-:W-:-:S04]  /*01c0*/  ISETP.GE.U32.AND P0, PT, R16, R4, PT ;  /* 0x000000041000720c */ /* 0x000fc80003f06070 */
[----:B------:R-:W-:-:S13]  /*01d0*/  ISETP.GE.U32.AND.EX P0, PT, R17, R5, PT, P0 ;  /* 0x000000051100720c */ /* 0x000fda0003f06100 */
[----:B0-----:R-:W-:Y:S05]  /*01e0*/  @!P0 BRA `(.L_x_12) ;  /* 0xfffffffc00d88947 */ /* 0x001fea000383ffff */
[----:B------:R-:W-:Y:S05]  /*01f0*/  EXIT ;  /* 0x000000000000794d */ /* 0x000fea0003800000 */
.L_x_11:
[----:B------:R-:W-:Y:S01]  /*0200*/  ULOP3.LUT UR12, UR4, 0x7ffffffc, URZ, 0xc0, !UPT ;  /* 0x7ffffffc040c7892 */ /* 0x000fe2000f8ec0ff */
[C-C-:B------:R-:W-:Y:S01]  /*0210*/  SHF.L.U64.HI R18, R4.reuse, 0x2, R5.reuse ;  /* 0x0000000204127819 */ /* 0x140fe20000010205 */
[----:B------:R-:W-:Y:S01]  /*0220*/  ULOP3.LUT UR4, UR4, 0x3, URZ, 0xc0, !UPT ;  /* 0x0000000304047892 */ /* 0x000fe2000f8ec0ff */
[----:B------:R-:W-:Y:S01]  /*0230*/  SHF.L.U64.HI R5, R4, 0x1, R5 ;  /* 0x0000000104057819 */ /* 0x000fe20000010205 */
[----:B------:R-:W-:-:S12]  /*0240*/  UIADD3 UR16, UPT, UPT, -UR12, URZ, URZ ;  /* 0x000000ff0c107290 */ /* 0x000fd8000fffe1ff */
.L_x_17:
[----:B------:R-:W0:Y:S01]  /*0250*/  LDCU UR5, c[0x0][0x39c] ;  /* 0x00007380ff0577ac */ /* 0x000e220008000800 */
[----:B------:R-:W-:Y:S01]  /*0260*/  PRMT R19, RZ, 0x7610, R19 ;  /* 0x00007610ff137816 */ /* 0x000fe20000000013 */
[----:B------:R-:W-:Y:S01]  /*0270*/  IMAD.MOV.U32 R9, RZ, RZ, RZ ;  /* 0x000000ffff097224 */ /* 0x000fe200078e00ff */
[----:B0-----:R-:W-:-:S09]  /*0280*/  UISETP.GE.U32.AND UP0, UPT, UR5, 0x4, UPT ;  /* 0x000000040500788c */ /* 0x001fd2000bf06070 */
[----:B------:R-:W-:Y:S05]  /*0290*/  BRA.U !UP0, `(.L_x_13) ;  /* 0x0000000508187547 */ /* 0x000fea000b800000 */
[----:B------:R-:W0:Y:S01]  /*02a0*/  LDCU.128 UR8, c[0x0][0x380] ;  /* 0x00007000ff0877ac */ /* 0x000e220008000c00 */
[----:B------:R-:W1:Y:S01]  /*02b0*/  LDC.64 R2, c[0x0][0x3a0] ;  /* 0x0000e800ff027b82 */ /* 0x000e620000000a00 */
[----:B------:R-:W-:Y:S01]  /*02c0*/  PRMT R19, RZ, 0x7610, R19 ;  /* 0x00007610ff137816 */ /* 0x000fe20000000013 */
[----:B------:R-:W-:Y:S01]  /*02d0*/  IMAD.U32 R20, RZ, RZ, UR16 ;  /* 0x00000010ff147e24 */ /* 0x000fe2000f8e00ff */
[----:B0-----:R-:W-:Y:S01]  /*02e0*/  UIADD3 UR5, UP0, UPT, UR7, UR8, URZ ;  /* 0x0000000807057290 */ /* 0x001fe2000ff1e0ff */
[----:B------:R-:W-:-:S03]  /*02f0*/  IADD3 R12, P0, PT, R16, UR10, RZ ;  /* 0x0000000a100c7c10 */ /* 0x000fc6000ff1e0ff */
[----:B------:R-:W-:Y:S01]  /*0300*/  UIADD3 UR5, UP1, UPT, UR5, 0x3, URZ ;  /* 0x0000000305057890 */ /* 0x000fe2000ff3e0ff */
[----:B------:R-:W-:-:S03]  /*0310*/  IADD3.X R13, PT, PT, R17, UR11, RZ, P0, !PT ;  /* 0x0000000b110d7c10 */ /* 0x000fc600087fe4ff */
[----:B------:R-:W-:Y:S02]  /*0320*/  UIADD3.X UR6, UPT, UPT, URZ, URZ, UR9, UP1, UP0 ;  /* 0x000000ffff067290 */ /* 0x000fe40008fe0409 */
[----:B------:R-:W-:-:S04]  /*0330*/  IMAD.U32 R6, RZ, RZ, UR5 ;  /* 0x00000005ff067e24 */ /* 0x000fc8000f8e00ff */
[----:B------:R-:W-:-:S07]  /*0340*/  IMAD.U32 R7, RZ, RZ, UR6 ;  /* 0x00000006ff077e24 */ /* 0x000fce000f8e00ff */
.L_x_14:
[----:B-1----:R-:W-:Y:S01]  /*0350*/  IADD3 R10, P0, PT, R12, R2, RZ ;  /* 0x000000020c0a7210 */ /* 0x002fe20007f1e0ff */
[----:B------:R-:W2:Y:S04]  /*0360*/  LDG.E.U8.CONSTANT R22, desc[UR14][R12.64] ;  /* 0x0000000e0c167981 */ /* 0x000ea8000c1e9100 */
[----:B------:R-:W3:Y:S01]  /*0370*/  LDG.E.U8.CONSTANT R21, desc[UR14][R6.64+-0x3] ;  /* 0xfffffd0e06157981 */ /* 0x000ee2000c1e9100 */
[C---:B------:R-:W-:Y:S01]  /*0380*/  IMAD.X R11, R13.reuse, 0x1, R3, P0 ;  /* 0x000000010d0b7824 */ /* 0x040fe200000e0603 */
[----:B------:R-:W-:Y:S02]  /*0390*/  LEA R8, P0, R4, R12, 0x1 ;  /* 0x0000000c04087211 */ /* 0x000fe400078008ff */
[----:B------:R-:W4:Y:S04]  /*03a0*/  LDG.E.U8.CONSTANT R23, desc[UR14][R6.64+-0x2] ;  /* 0xfffffe0e06177981 */ /* 0x000f28000c1e9100 */
[----:B------:R-:W5:Y:S01]  /*03b0*/  LDG.E.U8.CONSTANT R10, desc[UR14][R10.64] ;  /* 0x0000000e0a0a7981 */ /* 0x000f62000c1e9100 */
[----:B------:R-:W-:-:S02]  /*03c0*/  IMAD.X R9, R13, 0x1, R5, P0 ;  /* 0x000000010d097824 */ /* 0x000fc400000e0605 */
[----:B------:R-:W-:Y:S01]  /*03d0*/  IMAD R25, R3, 0x3, RZ ;  /* 0x0000000303197824 */ /* 0x000fe200078e02ff */
[----:B------:R-:W4:Y:S01]  /*03e0*/  LDG.E.U8.CONSTANT R24, desc[UR14][R6.64+-0x1] ;  /* 0xffffff0e06187981 */ /* 0x000f22000c1e9100 */
[----:B------:R-:W-:-:S03]  /*03f0*/  IMAD.WIDE.U32 R14, R2, 0x3, R12 ;  /* 0x00000003020e7825 */ /* 0x000fc600078e000c */
[----:B------:R-:W4:Y:S01]  /*0400*/  LDG.E.U8.CONSTANT R9, desc[UR14][R8.64] ;  /* 0x0000000e08097981 */ /* 0x000f22000c1e9100 */
[----:B------:R-:W-:-:S03]  /*0410*/  IMAD.IADD R15, R15, 0x1, R25 ;  /* 0x000000010f0f7824 */ /* 0x000fc600078e0219 */
[----:B------:R-:W4:Y:S04]  /*0420*/  LDG.E.U8.CONSTANT R25, desc[UR14][R6.64] ;  /* 0x0000000e06197981 */ /* 0x000f28000c1e9100 */
[----:B------:R-:W4:Y:S01]  /*0430*/  LDG.E.U8.CONSTANT R14, desc[UR14][R14.64] ;  /* 0x0000000e0e0e7981 */ /* 0x000f22000c1e9100 */
[----:B------:R-:W-:Y:S01]  /*0440*/  VIADD R20, R20, 0x4 ;  /* 0x0000000414147836 */ /* 0x000fe20000000000 */
[----:B--2---:R-:W-:-:S04]  /*0450*/  ISETP.NE.AND P0, PT, R22, RZ, PT ;  /* 0x000000ff1600720c */ /* 0x004fc80003f05270 */
[----:B---3--:R-:W-:Y:S02]  /*0460*/  ISETP.EQ.OR P0, PT, R21, RZ, !P0 ;  /* 0x000000ff1500720c */ /* 0x008fe40004702670 */
[----:B-----5:R-:W-:-:S04]  /*0470*/  ISETP.NE.AND P1, PT, R10, RZ, PT ;  /* 0x000000ff0a00720c */ /* 0x020fc80003f25270 */
[----:B----4-:R-:W-:-:S07]  /*0480*/  ISETP.EQ.OR P1, PT, R23, RZ, !P1 ;  /* 0x000000ff1700720c */ /* 0x010fce0004f22670 */
[----:B------:R-:W-:Y:S02]  /*0490*/  @!P0 LOP3.LUT R11, R22, 0xff, RZ, 0xc0, !PT ;  /* 0x000000ff160b8812 */ /* 0x000fe400078ec0ff */
[----:B------:R-:W-:-:S04]  /*04a0*/  ISETP.NE.AND P2, PT, R9, RZ, PT ;  /* 0x000000ff0900720c */ /* 0x000fc80003f45270 */
[----:B------:R-:W-:Y:S01]  /*04b0*/  ISETP.EQ.OR P2, PT, R24, RZ, !P2 ;  /* 0x000000ff1800720c */ /* 0x000fe20005742670 */
[----:B------:R-:W0:Y:S01]  /*04c0*/  @!P0 LDC.U8 R11, c[0x3][R11+0x200] ;  /* 0x00c080000b0b8b82 */ /* 0x000e220000000000 */
[----:B------:R-:W-:Y:S02]  /*04d0*/  @!P1 LOP3.LUT R28, R10, 0xff, RZ, 0xc0, !PT ;  /* 0x000000ff0a1c9812 */ /* 0x000fe400078ec0ff */
[----:B------:R-:W-:-:S05]  /*04e0*/  ISETP.NE.AND P3, PT, R14, RZ, PT ;  /* 0x000000ff0e00720c */ /* 0x000fca0003f65270 */
[----:B------:R-:W1:Y:S01]  /*04f0*/  @!P1 LDC.U8 R8, c[0x3][R28+0x200] ;  /* 0x00c080001c089b82 */ /* 0x000e620000000000 */
[----:B------:R-:W-:-:S03]  /*0500*/  ISETP.EQ.OR P3, PT, R25, RZ, !P3 ;  /* 0x000000ff1900720c */ /* 0x000fc60005f62670 */
[----:B------:R-:W-:-:S04]  /*0510*/  @!P2 LOP3.LUT R27, R9, 0xff, RZ, 0xc0, !PT ;  /* 0x000000ff091ba812 */ /* 0x000fc800078ec0ff */
[----:B------:R-:W2:Y:S06]  /*0520*/  @!P2 LDC.U8 R10, c[0x3][R27+0x200] ;  /* 0x00c080001b0aab82 */ /* 0x000eac0000000000 */
[----:B------:R-:W-:Y:S02]  /*0530*/  @!P3 LOP3.LUT R26, R14, 0xff, RZ, 0xc0, !PT ;  /* 0x000000ff0e1ab812 */ /* 0x000fe400078ec0ff */
[----:B------:R-:W0:Y:S08]  /*0540*/  @!P0 LDC.U8 R14, c[0x3][R21+0x200] ;  /* 0x00c08000150e8b82 */ /* 0x000e300000000000 */
[----:B------:R-:W3:Y:S08]  /*0550*/  @!P3 LDC.U8 R9, c[0x3][R26+0x200] ;  /* 0x00c080001a09bb82 */ /* 0x000ef00000000000 */
[----:B------:R-:W1:Y:S08]  /*0560*/  @!P1 LDC.U8 R23, c[0x3][R23+0x200] ;  /* 0x00c0800017179b82 */ /* 0x000e700000000000 */
[----:B------:R-:W2:Y:S01]  /*0570*/  @!P2 LDC.U8 R15, c[0x3][R24+0x200] ;  /* 0x00c08000180fab82 */ /* 0x000ea20000000000 */
[----:B0-----:R-:W-:-:S07]  /*0580*/  @!P0 IMAD.IADD R29, R14, 0x1, R11 ;  /* 0x000000010e1d8824 */ /* 0x001fce00078e020b */
[----:B------:R-:W0:Y:S08]  /*0590*/  @!P0 LDC.U8 R14, c[0x3][R29] ;  /* 0x00c000001d0e8b82 */ /* 0x000e300000000000 */
[----:B------:R-:W3:Y:S01]  /*05a0*/  @!P3 LDC.U8 R22, c[0x3][R25+0x200] ;  /* 0x00c080001916bb82 */ /* 0x000ee20000000000 */
[----:B-1----:R-:W-:-:S07]  /*05b0*/  @!P1 IMAD.IADD R11, R23, 0x1, R8 ;  /* 0x00000001170b9824 */ /* 0x002fce00078e0208 */
[----:B------:R-:W1:Y:S01]  /*05c0*/  @!P1 LDC.U8 R8, c[0x3][R11] ;  /* 0x00c000000b089b82 */ /* 0x000e620000000000 */
[----:B--2---:R-:W-:-:S07]  /*05d0*/  @!P2 IMAD.IADD R15, R15, 0x1, R10 ;  /* 0x000000010f0fa824 */ /* 0x004fce00078e020a */
        /* <DEDUP_REMOVED lines=8> */
[----:B------:R-:W-:Y:S02]  /*0660*/  @!P2 PRMT R19, R10, 0x7610, R19 ;  /* 0x000076100a13a816 */ /* 0x000fe40000000013 */
[----:B------:R-:W-:Y:S02]  /*0670*/  ISETP.NE.AND P2, PT, R20, RZ, PT ;  /* 0x000000ff1400720c */ /* 0x000fe40003f45270 */
[----:B------:R-:W-:Y:S02]  /*0680*/  LEA R12, P0, R4, R12, 0x2 ;  /* 0x0000000c040c7211 */ /* 0x000fe400078010ff */
[----:B------:R-:W-:Y:S02]  /*0690*/  IADD3 R6, P1, PT, R6, 0x4, RZ ;  /* 0x0000000406067810 */ /* 0x000fe40007f3e0ff */
[----:B---3--:R-:W-:Y:S01]  /*06a0*/  @!P3 LOP3.LUT R22, R22, R19, RZ, 0x3c, !PT ;  /* 0x000000131616b212 */ /* 0x008fe200078e3cff */
[----:B------:R-:W-:Y:S02]  /*06b0*/  IMAD.X R13, R13, 0x1, R18, P0 ;  /* 0x000000010d0d7824 */ /* 0x000fe400000e0612 */
[----:B------:R-:W-:Y:S01]  /*06c0*/  IMAD.X R7, RZ, RZ, R7, P1 ;  /* 0x000000ffff077224 */ /* 0x000fe200008e0607 */
[----:B------:R-:W-:-:S03]  /*06d0*/  @!P3 PRMT R19, R22, 0x7610, R19 ;  /* 0x000076101613b816 */ /* 0x000fc60000000013 */
[----:B------:R-:W-:Y:S05]  /*06e0*/  @P2 BRA `(.L_x_14) ;  /* 0xfffffffc00182947 */ /* 0x000fea000383ffff */
[----:B------:R-:W-:-:S07]  /*06f0*/  IMAD.U32 R9, RZ, RZ, UR12 ;  /* 0x0000000cff097e24 */ /* 0x000fce000f8e00ff */
.L_x_13:
[----:B------:R-:W-:-:S09]  /*0700*/  UISETP.NE.AND UP0, UPT, UR4, URZ, UPT ;  /* 0x000000ff0400728c */ /* 0x000fd2000bf05270 */
[----:B------:R-:W-:Y:S05]  /*0710*/  BRA.U !UP0, `(.L_x_15) ;  /* 0x0000000108f87547 */ /* 0x000fea000b800000 */
[----:B------:R-:W0:Y:S01]  /*0720*/  LDCU UR5, c[0x0][0x39c] ;  /* 0x00007380ff0577ac */ /* 0x000e220008000800 */
[----:B------:R-:W-:Y:S02]  /*0730*/  UISETP.NE.AND UP0, UPT, UR4, 0x1, UPT ;  /* 0x000000010400788c */ /* 0x000fe4000bf05270 */
[----:B0-----:R-:W-:-:S07]  /*0740*/  ULOP3.LUT UP1, URZ, UR5, 0x1, URZ, 0xc0, !UPT ;  /* 0x0000000105ff7892 */ /* 0x001fce000f82c0ff */
[----:B------:R-:W-:Y:S05]  /*0750*/  BRA.U !UP0, `(.L_x_16) ;  /* 0x0000000108947547 */ /* 0x000fea000b800000 */
[----:B------:R-:W0:Y:S01]  /*0760*/  LDC.64 R6, c[0x0][0x388] ;  /* 0x0000e200ff067b82 */ /* 0x000e220000000a00 */
[----:B------:R-:W1:Y:S01]  /*0770*/  LDCU.64 UR8, c[0x0][0x3a0] ;  /* 0x00007400ff0877ac */ /* 0x000e620008000a00 */
[----:B------:R-:W-:-:S06]  /*0780*/  VIADD R13, R9, UR7 ;  /* 0x00000007090d7c36 */ /* 0x000fcc0008000000 */
[----:B------:R-:W2:Y:S01]  /*0790*/  LDC.64 R2, c[0x0][0x380] ;  /* 0x0000e000ff027b82 */ /* 0x000ea20000000a00 */
[----:B-1----:R-:W-:-:S04]  /*07a0*/  IMAD.WIDE.U32 R10, R9, UR8, R16 ;  /* 0x00000008090a7c25 */ /* 0x002fc8000f8e0010 */
[----:B------:R-:W-:Y:S01]  /*07b0*/  IMAD R8, R9, UR9, R11 ;  /* 0x0000000909087c24 */ /* 0x000fe2000f8e020b */
[----:B0-----:R-:W-:-:S05]  /*07c0*/  IADD3 R6, P1, PT, R10, R6, RZ ;  /* 0x000000060a067210 */ /* 0x001fca0007f3e0ff */
[----:B------:R-:W-:Y:S01]  /*07d0*/  IMAD.X R7, R8, 0x1, R7, P1 ;  /* 0x0000000108077824 */ /* 0x000fe200008e0607 */
[----:B------:R-:W-:Y:S02]  /*07e0*/  IADD3 R12, P1, PT, R6, UR8, RZ ;  /* 0x00000008060c7c10 */ /* 0x000fe4000ff3e0ff */
[----:B--2---:R-:W-:Y:S02]  /*07f0*/  IADD3 R10, P0, PT, R13, R2, RZ ;  /* 0x000000020d0a7210 */ /* 0x004fe40007f1e0ff */
[----:B------:R-:W2:Y:S01]  /*0800*/  LDG.E.U8.CONSTANT R15, desc[UR14][R6.64] ;  /* 0x0000000e060f7981 */ /* 0x000ea2000c1e9100 */
[----:B------:R-:W-:Y:S02]  /*0810*/  IADD3.X R13, PT, PT, R7, UR9, RZ, P1, !PT ;  /* 0x00000009070d7c10 */ /* 0x000fe40008ffe4ff */
[----:B------:R-:W-:Y:S01]  /*0820*/  IMAD.X R11, RZ, RZ, R3, P0 ;  /* 0x000000ffff0b7224 */ /* 0x000fe200000e0603 */
[----:B------:R-:W-:Y:S02]  /*0830*/  IADD3 R2, P0, P1, R9, UR7, R2 ;  /* 0x0000000709027c10 */ /* 0x000fe4000f91e002 */
[----:B------:R-:W3:Y:S02]  /*0840*/  LDG.E.U8.CONSTANT R12, desc[UR14][R12.64] ;  /* 0x0000000e0c0c7981 */ /* 0x000ee4000c1e9100 */
[----:B------:R-:W-:-:S02]  /*0850*/  IADD3.X R3, PT, PT, RZ, R3, RZ, P0, P1 ;  /* 0x00000003ff037210 */ /* 0x000fc400007e24ff */
[----:B------:R-:W4:Y:S04]  /*0860*/  LDG.E.U8.CONSTANT R10, desc[UR14][R10.64] ;  /* 0x0000000e0a0a7981 */ /* 0x000f28000c1e9100 */
[----:B------:R-:W5:Y:S01]  /*0870*/  LDG.E.U8.CONSTANT R3, desc[UR14][R2.64+0x1] ;  /* 0x0000010e02037981 */ /* 0x000f62000c1e9100 */
[----:B------:R-:W-:Y:S01]  /*0880*/  VIADD R9, R9, 0x2 ;  /* 0x0000000209097836 */ /* 0x000fe20000000000 */
[----:B--2---:R-:W-:Y:S02]  /*0890*/  ISETP.NE.AND P0, PT, R15, RZ, PT ;  /* 0x000000ff0f00720c */ /* 0x004fe40003f05270 */
[----:B---3--:R-:W-:Y:S02]  /*08a0*/  ISETP.NE.AND P1, PT, R12, RZ, PT ;  /* 0x000000ff0c00720c */ /* 0x008fe40003f25270 */
[----:B----4-:R-:W-:-:S02]  /*08b0*/  ISETP.EQ.OR P0, PT, R10, RZ, !P0 ;  /* 0x000000ff0a00720c */ /* 0x010fc40004702670 */
[----:B-----5:R-:W-:-:S11]  /*08c0*/  ISETP.EQ.OR P1, PT, R3, RZ, !P1 ;  /* 0x000000ff0300720c */ /* 0x020fd60004f22670 */
[----:B------:R-:W-:-:S04]  /*08d0*/  @!P0 LOP3.LUT R15, R15, 0xff, RZ, 0xc0, !PT ;  /* 0x000000ff0f0f8812 */ /* 0x000fc800078ec0ff */
[----:B------:R-:W0:Y:S01]  /*08e0*/  @!P0 LDC.U8 R7, c[0x3][R15+0x200] ;  /* 0x00c080000f078b82 */ /* 0x000e220000000000 */
[----:B------:R-:W-:-:S07]  /*08f0*/  @!P1 LOP3.LUT R14, R12, 0xff, RZ, 0xc0, !PT ;  /* 0x000000ff0c0e9812 */ /* 0x000fce00078ec0ff */
[----:B------:R-:W1:Y:S08]  /*0900*/  @!P1 LDC.U8 R11, c[0x3][R14+0x200] ;  /* 0x00c080000e0b9b82 */ /* 0x000e700000000000 */
[----:B------:R-:W0:Y:S08]  /*0910*/  @!P0 LDC.U8 R6, c[0x3][R10+0x200] ;  /* 0x00c080000a068b82 */ /* 0x000e300000000000 */
        /* <DEDUP_REMOVED lines=9> */
.L_x_16:
[----:B------:R-:W-:Y:S05]  /*09b0*/  BRA.U !UP1, `(.L_x_15) ;  /* 0x0000000109507547 */ /* 0x000fea000b800000 */
[----:B------:R-:W0:Y:S01]  /*09c0*/  LDCU.64 UR18, c[0x0][0x3a0] ;  /* 0x00007400ff1277ac */ /* 0x000e220008000a00 */
[C---:B------:R-:W-:Y:S01]  /*09d0*/  VIADD R7, R9.reuse, UR7 ;  /* 0x0000000709077c36 */ /* 0x040fe20008000000 */
[----:B------:R-:W1:Y:S01]  /*09e0*/  LDCU.128 UR8, c[0x0][0x380] ;  /* 0x00007000ff0877ac */ /* 0x000e620008000c00 */
[----:B0-----:R-:W-:-:S04]  /*09f0*/  IMAD.WIDE.U32 R2, R9, UR18, R16 ;  /* 0x0000001209027c25 */ /* 0x001fc8000f8e0010 */
[----:B------:R-:W-:Y:S01]  /*0a00*/  IMAD R9, R9, UR19, R3 ;  /* 0x0000001309097c24 */ /* 0x000fe2000f8e0203 */
[----:B-1----:R-:W-:Y:S02]  /*0a10*/  IADD3 R6, P1, PT, R2, UR10, RZ ;  /* 0x0000000a02067c10 */ /* 0x002fe4000ff3e0ff */
[----:B------:R-:W-:Y:S02]  /*0a20*/  IADD3 R2, P0, PT, R7, UR8, RZ ;  /* 0x0000000807027c10 */ /* 0x000fe4000ff1e0ff */
[----:B------:R-:W-:-:S03]  /*0a30*/  IADD3.X R7, PT, PT, R9, UR11, RZ, P1, !PT ;  /* 0x0000000b09077c10 */ /* 0x000fc60008ffe4ff */
[----:B------:R-:W-:Y:S02]  /*0a40*/  IMAD.X R3, RZ, RZ, UR9, P0 ;  /* 0x00000009ff037e24 */ /* 0x000fe400080e06ff */
[----:B------:R-:W2:Y:S04]  /*0a50*/  LDG.E.U8.CONSTANT R6, desc[UR14][R6.64] ;  /* 0x0000000e06067981 */ /* 0x000ea8000c1e9100 */
[----:B------:R-:W3:Y:S01]  /*0a60*/  LDG.E.U8.CONSTANT R2, desc[UR14][R2.64] ;  /* 0x0000000e02027981 */ /* 0x000ee2000c1e9100 */
[----:B--2---:R-:W-:-:S04]  /*0a70*/  ISETP.NE.AND P0, PT, R6, RZ, PT ;  /* 0x000000ff0600720c */ /* 0x004fc80003f05270 */
[----:B---3--:R-:W-:-:S13]  /*0a80*/  ISETP.EQ.OR P0, PT, R2, RZ, !P0 ;  /* 0x000000ff0200720c */ /* 0x008fda0004702670 */
[----:B------:R-:W-:Y:S01]  /*0a90*/  @!P0 LOP3.LUT R10, R6, 0xff, RZ, 0xc0, !PT ;  /* 0x000000ff060a8812 */ /* 0x000fe200078ec0ff */
[----:B------:R-:W0:Y:S08]  /*0aa0*/  @!P0 LDC.U8 R8, c[0x3][R2+0x200] ;  /* 0x00c0800002088b82 */ /* 0x000e300000000000 */
[----:B------:R-:W0:Y:S02]  /*0ab0*/  @!P0 LDC.U8 R9, c[0x3][R10+0x200] ;  /* 0x00c080000a098b82 */ /* 0x000e240000000000 */
[----:B0-----:R-:W-:-:S06]  /*0ac0*/  @!P0 IMAD.IADD R9, R8, 0x1, R9 ;  /* 0x0000000108098824 */ /* 0x001fcc00078e0209 */
[----:B------:R-:W0:Y:S02]  /*0ad0*/  @!P0 LDC.U8 R8, c[0x3][R9] ;  /* 0x00c0000009088b82 */ /* 0x000e240000000000 */
[----:B0-----:R-:W-:-:S04]  /*0ae0*/  @!P0 LOP3.LUT R8, R8, R19, RZ, 0x3c, !PT ;  /* 0x0000001308088212 */ /* 0x001fc800078e3cff */
[----:B------:R-:W-:-:S07]  /*0af0*/  @!P0 PRMT R19, R8, 0x7610, R19 ;  /* 0x0000761008138816 */ /* 0x000fce0000000013 */
.L_x_15:
[----:B------:R-:W0:Y:S01]  /*0b00*/  LDC.64 R6, c[0x0][0x3a0] ;  /* 0x0000e800ff067b82 */ /* 0x000e220000000a00 */
[----:B------:R-:W1:Y:S01]  /*0b10*/  LDCU.64 UR8, c[0x0][0x390] ;  /* 0x00007200ff0877ac */ /* 0x000e620008000a00 */
[----:B0-----:R-:W-:Y:S01]  /*0b20*/  IMAD.WIDE.U32 R2, R6, UR13, R16 ;  /* 0x0000000d06027c25 */ /* 0x001fe2000f8e0010 */
[----:B------:R-:W-:-:S03]  /*0b30*/  IADD3 R16, P1, PT, R0, R16, RZ ;  /* 0x0000001000107210 */ /* 0x000fc60007f3e0ff */
[----:B------:R-:W-:Y:S01]  /*0b40*/  IMAD R3, R7, UR13, R3 ;  /* 0x0000000d07037c24 */ /* 0x000fe2000f8e0203 */
[----:B-1----:R-:W-:Y:S01]  /*0b50*/  IADD3 R2, P0, PT, R2, UR8, RZ ;  /* 0x0000000802027c10 */ /* 0x002fe2000ff1e0ff */
[----:B------:R-:W-:-:S03]  /*0b60*/  IMAD.X R17, RZ, RZ, R17, P1 ;  /* 0x000000ffff117224 */ /* 0x000fc600008e0611 */
[----:B------:R-:W-:Y:S02]  /*0b70*/  IADD3.X R3, PT, PT, R3, UR9, RZ, P0, !PT ;  /* 0x0000000903037c10 */ /* 0x000fe400087fe4ff */
[----:B------:R-:W-:-:S03]  /*0b80*/  ISETP.GE.U32.AND P0, PT, R16, R6, PT ;  /* 0x000000061000720c */ /* 0x000fc60003f06070 */
[----:B------:R0:W-:Y:S01]  /*0b90*/  STG.E.U8 desc[UR14][R2.64], R19 ;  /* 0x0000001302007986 */ /* 0x0001e2000c10110e */
[----:B------:R-:W-:-:S13]  /*0ba0*/  ISETP.GE.U32.AND.EX P0, PT, R17, R7, PT, P0 ;  /* 0x000000071100720c */ /* 0x000fda0003f06100 */
[----:B0-----:R-:W-:Y:S05]  /*0bb0*/  @!P0 BRA `(.L_x_17) ;  /* 0xfffffff400a48947 */ /* 0x001fea000383ffff */
[----:B------:R-:W-:Y:S05]  /*0bc0*/  EXIT ;  /* 0x000000000000794d */ /* 0x000fea0003800000 */
.L_x_18:
        /* <DEDUP_REMOVED lines=11> */
.L_x_33:


//--------------------- .text._Z28gf_vector_dot_product_kernelPPKhS0_Phim --------------------------
	.section	.text._Z28gf_vector_dot_product_kernelPPKhS0_Phim,"ax",@progbits
	.align	128
        .global         _Z28gf_vector_dot_product_kernelPPKhS0_Phim
        .type           _Z28gf_vector_dot_product_kernelPPKhS0_Phim,@function
        .size           _Z28gf_vector_dot_product_kernelPPKhS0_Phim,(.L_x_34 - _Z28gf_vector_dot_product_kernelPPKhS0_Phim)
        .other          _Z28gf_vector_dot_product_kernelPPKhS0_Phim,@"STO_CUDA_ENTRY STV_DEFAULT"
_Z28gf_vector_dot_product_kernelPPKhS0_Phim:
.text._Z28gf_vector_dot_product_kernelPPKhS0_Phim:
[----:B------:R-:W-:Y:S01]  /*0000*/  LDC R1, c[0x0][0x37c] ;  /* 0x0000df00ff017b82 */ /* 0x000fe20000000800 */
[----:B------:R-:W0:Y:S07]  /*0010*/  S2R R9, SR_TID.X ;  /* 0x0000000000097919 */ /* 0x000e2e0000002100 */
[----:B------:R-:W0:Y:S01]  /*0020*/  S2UR UR4, SR_CTAID.X ;  /* 0x00000000000479c3 */ /* 0x000e220000002500 */
[----:B------:R-:W1:Y:S07]  /*0030*/  LDCU.64 UR6, c[0x0][0x3a0] ;  /* 0x00007400ff0677ac */ /* 0x000e6e0008000a00 */
[----:B------:R-:W0:Y:S01]  /*0040*/  LDC R0, c[0x0][0x360] ;  /* 0x0000d800ff007b82 */ /* 0x000e220000000800 */
[----:B------:R-:W2:Y:S01]  /*0050*/  LDCU UR5, c[0x0][0x370] ;  /* 0x00006e00ff0577ac */ /* 0x000ea20008000800 */
[----:B0-----:R-:W-:-:S02]  /*0060*/  IMAD R9, R0, UR4, R9 ;  /* 0x0000000400097c24 */ /* 0x001fc4000f8e0209 */
[----:B--2---:R-:W-:-:S03]  /*0070*/  IMAD R0, R0, UR5, RZ ;  /* 0x0000000500007c24 */ /* 0x004fc6000f8e02ff */
[----:B-1----:R-:W-:-:S04]  /*0080*/  ISETP.GE.U32.AND P0, PT, R9, UR6, PT ;  /* 0x0000000609007c0c */ /* 0x002fc8000bf06070 */
[----:B------:R-:W-:-:S13]  /*0090*/  ISETP.GE.U32.AND.EX P0, PT, RZ, UR7, PT, P0 ;  /* 0x00000007ff007c0c */ /* 0x000fda000bf06100 */
[----:B------:R-:W-:Y:S05]  /*00a0*/  @P0 EXIT ;  /* 0x000000000000094d */ /* 0x000fea0003800000 */
[----:B------:R-:W0:Y:S01]  /*00b0*/  LDCU UR4, c[0x0][0x398] ;  /* 0x00007300ff0477ac */ /* 0x000e220008000800 */
[----:B------:R-:W-:Y:S01]  /*00c0*/  IMAD.MOV.U32 R11, RZ, RZ, RZ ;  /* 0x000000ffff0b7224 */ /* 0x000fe200078e00ff */
[----:B------:R-:W1:Y:S01]  /*00d0*/  LDCU.64 UR12, c[0x0][0x358] ;  /* 0x00006b00ff0c77ac */ /* 0x000e620008000a00 */
[----:B0-----:R-:W-:-:S09]  /*00e0*/  UISETP.GT.AND UP0, UPT, UR4, URZ, UPT ;  /* 0x000000ff0400728c */ /* 0x001fd2000bf04270 */
[----:B-1----:R-:W-:Y:S05]  /*00f0*/  BRA.U UP0, `(.L_x_19) ;  /* 0x0000000100287547 */ /* 0x002fea000b800000 */
[----:B------:R-:W0:Y:S02]  /*0100*/  LDCU.64 UR4, c[0x0][0x390] ;  /* 0x00007200ff0477ac */ /* 0x000e240008000a00 */
.L_x_20:
[----:B0-----:R-:W-:Y:S02]  /*0110*/  IADD3 R2, P0, PT, R9, UR4, RZ ;  /* 0x0000000409027c10 */ /* 0x001fe4000ff1e0ff */
[----:B------:R-:W-:Y:S02]  /*0120*/  IADD3 R9, P1, PT, R0, R9, RZ ;  /* 0x0000000900097210 */ /* 0x000fe40007f3e0ff */
[----:B------:R-:W-:Y:S02]  /*0130*/  IADD3.X R3, PT, PT, R11, UR5, RZ, P0, !PT ;  /* 0x000000050b037c10 */ /* 0x000fe400087fe4ff */
[----:B------:R-:W-:Y:S01]  /*0140*/  ISETP.GE.U32.AND P0, PT, R9, UR6, PT ;  /* 0x0000000609007c0c */ /* 0x000fe2000bf06070 */
[----:B------:R-:W-:Y:S02]  /*0150*/  IMAD.X R11, RZ, RZ, R11, P1 ;  /* 0x000000ffff0b7224 */ /* 0x000fe400008e060b */
[----:B------:R1:W-:Y:S03]  /*0160*/  STG.E.U8 desc[UR12][R2.64], RZ ;  /* 0x000000ff02007986 */ /* 0x0003e6000c10110c */
[----:B------:R-:W-:-:S13]  /*0170*/  ISETP.GE.U32.AND.EX P0, PT, R11, UR7, PT, P0 ;  /* 0x000000070b007c0c */ /* 0x000fda000bf06100 */
[----:B-1----:R-:W-:Y:S05]  /*0180*/  @!P0 BRA `(.L_x_20) ;  /* 0xfffffffc00e08947 */ /* 0x002fea000383ffff */
[----:B------:R-:W-:Y:S05]  /*0190*/  EXIT ;  /* 0x000000000000794d */ /* 0x000fea0003800000 */
.L_x_19:
[----:B------:R-:W0:Y:S02]  /*01a0*/  LDCU.128 UR8, c[0x0][0x380] ;  /* 0x00007000ff0877ac */ /* 0x000e240008000c00 */
[----:B0-----:R-:W-:Y:S02]  /*01b0*/  UIADD3 UR7, UP0, UPT, UR10, 0x1, URZ ;  /* 0x000000010a077890 */ /* 0x001fe4000ff1e0ff */
[----:B------:R-:W-:Y:S02]  /*01c0*/  UIADD3 UR5, UP1, UPT, UR8, 0x10, URZ ;  /* 0x0000001008057890 */ /* 0x000fe4000ff3e0ff */
[----:B------:R-:W-:Y:S02]  /*01d0*/  ULOP3.LUT UR10, UR4, 0x7ffffffc, URZ, 0xc0, !UPT ;  /* 0x7ffffffc040a7892 */ /* 0x000fe4000f8ec0ff */
[----:B------:R-:W-:Y:S02]  /*01e0*/  UIADD3.X UR6, UPT, UPT, URZ, UR9, URZ, UP1, !UPT ;  /* 0x00000009ff067290 */ /* 0x000fe40008ffe4ff */
[----:B------:R-:W-:-:S02]  /*01f0*/  UIADD3.X UR8, UPT, UPT, URZ, UR11, URZ, UP0, !UPT ;  /* 0x0000000bff087290 */ /* 0x000fc400087fe4ff */
[----:B------:R-:W-:Y:S02]  /*0200*/  ULOP3.LUT UR4, UR4, 0x3, URZ, 0xc0, !UPT ;  /* 0x0000000304047892 */ /* 0x000fe4000f8ec0ff */
[----:B------:R-:W-:-:S12]  /*0210*/  UIADD3 UR9, UPT, UPT, -UR10, URZ, URZ ;  /* 0x000000ff0a097290 */ /* 0x000fd8000fffe1ff */
.L_x_24:
[----:B------:R-:W0:Y:S01]  /*0220*/  LDCU UR11, c[0x0][0x398] ;  /* 0x00007300ff0b77ac */ /* 0x000e220008000800 */
[----:B------:R-:W-:Y:S01]  /*0230*/  PRMT R8, RZ, 0x7610, R8 ;  /* 0x00007610ff087816 */ /* 0x000fe20000000008 */
[----:B------:R-:W-:Y:S01]  /*0240*/  IMAD.MOV.U32 R7, RZ, RZ, RZ ;  /* 0x000000ffff077224 */ /* 0x000fe200078e00ff */
[----:B0-----:R-:W-:-:S09]  /*0250*/  UISETP.GE.U32.AND UP0, UPT, UR11, 0x4, UPT ;  /* 0x000000040b00788c */ /* 0x001fd2000bf06070 */
[----:B------:R-:W-:Y:S05]  /*0260*/  BRA.U !UP0, `(.L_x_21) ;  /* 0x0000000508207547 */ /* 0x000fea000b800000 */
[----:B------:R-:W-:Y:S01]  /*0270*/  PRMT R8, RZ, 0x7610, R8 ;  /* 0x00007610ff087816 */ /* 0x000fe20000000008 */
[----:B------:R-:W-:Y:S02]  /*0280*/  IMAD.U32 R2, RZ, RZ, UR5 ;  /* 0x00000005ff027e24 */ /* 0x000fe4000f8e00ff */
[----:B------:R-:W-:Y:S02]  /*0290*/  IMAD.U32 R3, RZ, RZ, UR6 ;  /* 0x00000006ff037e24 */ /* 0x000fe4000f8e00ff */
[----:B------:R-:W-:Y:S02]  /*02a0*/  IMAD.U32 R16, RZ, RZ, UR7 ;  /* 0x00000007ff107e24 */ /* 0x000fe4000f8e00ff */
[----:B------:R-:W-:Y:S02]  /*02b0*/  IMAD.U32 R17, RZ, RZ, UR8 ;  /* 0x00000008ff117e24 */ /* 0x000fe4000f8e00ff */
[----:B------:R-:W-:-:S07]  /*02c0*/  IMAD.U32 R10, RZ, RZ, UR9 ;  /* 0x00000009ff0a7e24 */ /* 0x000fce000f8e00ff */
.L_x_22:
[----:B------:R-:W2:Y:S04]  /*02d0*/  LDG.E.64.CONSTANT R4, desc[UR12][R2.64+-0x10] ;  /* 0xfffff00c02047981 */ /* 0x000ea8000c1e9b00 */
[----:B------:R-:W3:Y:S04]  /*02e0*/  LDG.E.64.CONSTANT R14, desc[UR12][R2.64+-0x8] ;  /* 0xfffff80c020e7981 */ /* 0x000ee8000c1e9b00 */
[----:B------:R-:W4:Y:S04]  /*02f0*/  LDG.E.64.CONSTANT R12, desc[UR12][R2.64] ;  /* 0x0000000c020c7981 */ /* 0x000f28000c1e9b00 */
[----:B------:R-:W5:Y:S01]  /*0300*/  LDG.E.64.CONSTANT R6, desc[UR12][R2.64+0x8] ;  /* 0x0000080c02067981 */ /* 0x000f62000c1e9b00 */
[----:B--2---:R-:W-:Y:S01]  /*0310*/  IADD3 R18, P0, PT, R4, R9, RZ ;  /* 0x0000000904127210 */ /* 0x004fe20007f1e0ff */
[----:B------:R-:W-:-:S04]  /*0320*/  IMAD.MOV.U32 R4, RZ, RZ, R16 ;  /* 0x000000ffff047224 */ /* 0x000fc800078e0010 */
[----:B------:R-:W-:Y:S01]  /*0330*/  IMAD.X R19, R5, 0x1, R11, P0 ;  /* 0x0000000105137824 */ /* 0x000fe200000e060b */
[----:B---3--:R-:W-:Y:S01]  /*0340*/  IADD3 R14, P0, PT, R14, R9, RZ ;  /* 0x000000090e0e7210 */ /* 0x008fe20007f1e0ff */
[----:B------:R-:W-:-:S03]  /*0350*/  IMAD.MOV.U32 R5, RZ, RZ, R17 ;  /* 0x000000ffff057224 */ /* 0x000fc600078e0011 */
[----:B------:R-:W2:Y:S01]  /*0360*/  LDG.E.U8.CONSTANT R18, desc[UR12][R18.64] ;  /* 0x0000000c12127981 */ /* 0x000ea2000c1e9100 */
[--C-:B------:R-:W-:Y:S01]  /*0370*/  IMAD.X R15, R15, 0x1, R11.reuse, P0 ;  /* 0x000000010f0f7824 */ /* 0x100fe200000e060b */
[-C--:B----4-:R-:W-:Y:S02]  /*0380*/  IADD3 R12, P0, PT, R12, R9.reuse, RZ ;  /* 0x000000090c0c7210 */ /* 0x090fe40007f1e0ff */
[----:B------:R-:W3:Y:S04]  /*0390*/  LDG.E.U8.CONSTANT R16, desc[UR12][R4.64+-0x1] ;  /* 0xffffff0c04107981 */ /* 0x000ee8000c1e9100 */
[----:B------:R-:W4:Y:S01]  /*03a0*/  LDG.E.U8.CONSTANT R14, desc[UR12][R14.64] ;  /* 0x0000000c0e0e7981 */ /* 0x000f22000c1e9100 */
[----:B------:R-:W-:Y:S01]  /*03b0*/  IMAD.X R13, R13, 0x1, R11, P0 ;  /* 0x000000010d0d7824 */ /* 0x000fe200000e060b */
[----:B-----5:R-:W-:-:S02]  /*03c0*/  IADD3 R6, P0, PT, R6, R9, RZ ;  /* 0x0000000906067210 */ /* 0x020fc40007f1e0ff */
[----:B------:R-:W5:Y:S04]  /*03d0*/  LDG.E.U8.CONSTANT R17, desc[UR12][R4.64] ;  /* 0x0000000c04117981 */ /* 0x000f68000c1e9100 */
[----:B------:R-:W5:Y:S01]  /*03e0*/  LDG.E.U8.CONSTANT R12, desc[UR12][R12.64] ;  /* 0x0000000c0c0c7981 */ /* 0x000f62000c1e9100 */
[----:B------:R-:W-:-:S03]  /*03f0*/  IMAD.X R7, R7, 0x1, R11, P0 ;  /* 0x0000000107077824 */ /* 0x000fc600000e060b */
[----:B------:R-:W5:Y:S04]  /*0400*/  LDG.E.U8.CONSTANT R24, desc[UR12][R4.64+0x1] ;  /* 0x0000010c04187981 */ /* 0x000f68000c1e9100 */
[----:B------:R-:W5:Y:S04]  /*0410*/  LDG.E.U8.CONSTANT R7, desc[UR12][R6.64] ;  /* 0x0000000c06077981 */ /* 0x000f68000c1e9100 */
[----:B------:R-:W5:Y:S01]  /*0420*/  LDG.E.U8.CONSTANT R25, desc[UR12][R4.64+0x2] ;  /* 0x0000020c04197981 */ /* 0x000f62000c1e9100 */
[----:B------:R-:W-:Y:S01]  /*0430*/  VIADD R10, R10, 0x4 ;  /* 0x000000040a0a7836 */ /* 0x000fe20000000000 */
[----:B--2---:R-:W-:-:S04]  /*0440*/  ISETP.NE.AND P0, PT, R18, RZ, PT ;  /* 0x000000ff1200720c */ /* 0x004fc80003f05270 */
[----:B---3--:R-:W-:Y:S02]  /*0450*/  ISETP.EQ.OR P0, PT, R16, RZ, !P0 ;  /* 0x000000ff1000720c */ /* 0x008fe40004702670 */
[----:B----4-:R-:W-:-:S04]  /*0460*/  ISETP.NE.AND P1, PT, R14, RZ, PT ;  /* 0x000000ff0e00720c */ /* 0x010fc80003f25270 */
[----:B-----5:R-:W-:Y:S02]  /*0470*/  ISETP.EQ.OR P1, PT, R17, RZ, !P1 ;  /* 0x000000ff1100720c */ /* 0x020fe40004f22670 */
[----:B------:R-:W-:-:S05]  /*0480*/  ISETP.NE.AND P2, PT, R12, RZ, PT ;  /* 0x000000ff0c00720c */ /* 0x000fca0003f45270 */
[----:B------:R-:W0:Y:S01]  /*0490*/  @!P0 LDC.U8 R16, c[0x3][R16+0x200] ;  /* 0x00c0800010108b82 */ /* 0x000e220000000000 */
[----:B------:R-:W-:Y:S02]  /*04a0*/  @!P0 LOP3.LUT R23, R18, 0xff, RZ, 0xc0, !PT ;  /* 0x000000ff12178812 */ /* 0x000fe400078ec0ff */
[----:B------:R-:W-:Y:S02]  /*04b0*/  ISETP.EQ.OR P2, PT, R24, RZ, !P2 ;  /* 0x000000ff1800720c */ /* 0x000fe40005742670 */
[----:B------:R-:W-:-:S03]  /*04c0*/  ISETP.NE.AND P3, PT, R7, RZ, PT ;  /* 0x000000ff0700720c */ /* 0x000fc60003f65270 */
[----:B------:R-:W0:Y:S01]  /*04d0*/  @!P0 LDC.U8 R13, c[0x3][R23+0x200] ;  /* 0x00c08000170d8b82 */ /* 0x000e220000000000 */
[----:B------:R-:W-:Y:S02]  /*04e0*/  @!P1 LOP3.LUT R21, R14, 0xff, RZ, 0xc0, !PT ;  /* 0x000000ff0e159812 */ /* 0x000fe400078ec0ff */
[----:B------:R-:W-:-:S05]  /*04f0*/  ISETP.EQ.OR P3, PT, R25, RZ, !P3 ;  /* 0x000000ff1900720c */ /* 0x000fca0005f62670 */
[----:B------:R-:W1:Y:S01]  /*0500*/  @!P1 LDC.U8 R6, c[0x3][R21+0x200] ;  /* 0x00c0800015069b82 */ /* 0x000e620000000000 */
[----:B------:R-:W-:-:S07]  /*0510*/  @!P2 LOP3.LUT R20, R12, 0xff, RZ, 0xc0, !PT ;  /* 0x000000ff0c14a812 */ /* 0x000fce00078ec0ff */
[----:B------:R-:W2:Y:S01]  /*0520*/  @!P2 LDC.U8 R15, c[0x3][R20+0x200] ;  /* 0x00c08000140fab82 */ /* 0x000ea20000000000 */
[----:B------:R-:W-:-:S07]  /*0530*/  @!P3 LOP3.LUT R18, R7, 0xff, RZ, 0xc0, !PT ;  /* 0x000000ff0712b812 */ /* 0x000fce00078ec0ff */
        /* <DEDUP_REMOVED lines=13> */
[----:B------:R-:W-:Y:S02]  /*0610*/  @!P0 PRMT R8, R7, 0x7610, R8 ;  /* 0x0000761007088816 */ /* 0x000fe40000000008 */
[----:B------:R-:W-:Y:S02]  /*0620*/  ISETP.NE.AND P0, PT, R10, RZ, PT ;  /* 0x000000ff0a00720c */ /* 0x000fe40003f05270 */
[----:B-1----:R-:W-:-:S04]  /*0630*/  @!P1 LOP3.LUT R13, R13, R8, RZ, 0x3c, !PT ;  /* 0x000000080d0d9212 */ /* 0x002fc800078e3cff */
[----:B------:R-:W-:Y:S02]  /*0640*/  @!P1 PRMT R8, R13, 0x7610, R8 ;  /* 0x000076100d089816 */ /* 0x000fe40000000008 */
[----:B------:R-:W-:Y:S02]  /*0650*/  IADD3 R16, P1, PT, R4, 0x4, RZ ;  /* 0x0000000404107810 */ /* 0x000fe40007f3e0ff */
[----:B--2---:R-:W-:-:S03]  /*0660*/  @!P2 LOP3.LUT R15, R15, R8, RZ, 0x3c, !PT ;  /* 0x000000080f0fa212 */ /* 0x004fc600078e3cff */
[----:B------:R-:W-:Y:S01]  /*0670*/  IMAD.X R17, RZ, RZ, R5, P1 ;  /* 0x000000ffff117224 */ /* 0x000fe200008e0605 */
[----:B------:R-:W-:Y:S02]  /*0680*/  @!P2 PRMT R8, R15, 0x7610, R8 ;  /* 0x000076100f08a816 */ /* 0x000fe40000000008 */
[----:B------:R-:W-:Y:S02]  /*0690*/  IADD3 R2, P2, PT, R2, 0x20, RZ ;  /* 0x0000002002027810 */ /* 0x000fe40007f5e0ff */
[----:B---3--:R-:W-:-:S03]  /*06a0*/  @!P3 LOP3.LUT R19, R19, R8, RZ, 0x3c, !PT ;  /* 0x000000081313b212 */ /* 0x008fc600078e3cff */
[----:B------:R-:W-:Y:S01]  /*06b0*/  IMAD.X R3, RZ, RZ, R3, P2 ;  /* 0x000000ffff037224 */ /* 0x000fe200010e0603 */
[----:B------:R-:W-:Y:S01]  /*06c0*/  @!P3 PRMT R8, R19, 0x7610, R8 ;  /* 0x000076101308b816 */ /* 0x000fe20000000008 */
[----:B------:R-:W-:Y:S06]  /*06d0*/  @P0 BRA `(.L_x_22) ;  /* 0xfffffff800fc0947 */ /* 0x000fec000383ffff */
[----:B------:R-:W-:-:S07]  /*06e0*/  IMAD.U32 R7, RZ, RZ, UR10 ;  /* 0x0000000aff077e24 */ /* 0x000fce000f8e00ff */
.L_x_21:
[----:B------:R-:W-:-:S09]  /*06f0*/  UISETP.NE.AND UP0, UPT, UR4, URZ, UPT ;  /* 0x000000ff0400728c */ /* 0x000fd2000bf05270 */
[----:B------:R-:W-:Y:S05]  /*0700*/  BRA.U !UP0, `(.L_x_23) ;  /* 0x0000000108cc7547 */ /* 0x000fea000b800000 */
[----:B------:R-:W0:Y:S01]  /*0710*/  LDC.64 R2, c[0x0][0x380] ;  /* 0x0000e000ff027b82 */ /* 0x000e220000000a00 */
[----:B------:R-:W1:Y:S01]  /*0720*/  LDCU.64 UR14, c[0x0][0x388] ;  /* 0x00007100ff0e77ac */ /* 0x000e620008000a00 */
[----:B0-----:R-:W-:-:S05]  /*0730*/  IMAD.WIDE.U32 R2, R7, 0x8, R2 ;  /* 0x0000000807027825 */ /* 0x001fca00078e0002 */
[----:B------:R-:W2:Y:S02]  /*0740*/  LDG.E.64.CONSTANT R4, desc[UR12][R2.64] ;  /* 0x0000000c02047981 */ /* 0x000ea4000c1e9b00 */
[----:B--2---:R-:W-:Y:S02]  /*0750*/  IADD3 R6, P1, PT, R4, R9, RZ ;  /* 0x0000000904067210 */ /* 0x004fe40007f3e0ff */
[----:B-1----:R-:W-:-:S03]  /*0760*/  IADD3 R4, P0, PT, R7, UR14, RZ ;  /* 0x0000000e07047c10 */ /* 0x002fc6000ff1e0ff */
[----:B------:R-:W-:Y:S02]  /*0770*/  IMAD.X R7, R5, 0x1, R11, P1 ;  /* 0x0000000105077824 */ /* 0x000fe400008e060b */
[----:B------:R-:W-:-:S03]  /*0780*/  IMAD.X R5, RZ, RZ, UR15, P0 ;  /* 0x0000000fff057e24 */ /* 0x000fc600080e06ff */
[----:B------:R-:W2:Y:S04]  /*0790*/  LDG.E.U8.CONSTANT R6, desc[UR12][R6.64] ;  /* 0x0000000c06067981 */ /* 0x000ea8000c1e9100 */
[----:B------:R-:W3:Y:S01]  /*07a0*/  LDG.E.U8.CONSTANT R14, desc[UR12][R4.64] ;  /* 0x0000000c040e7981 */ /* 0x000ee2000c1e9100 */
[----:B------:R-:W-:Y:S01]  /*07b0*/  UISETP.NE.AND UP0, UPT, UR4, 0x1, UPT ;  /* 0x000000010400788c */ /* 0x000fe2000bf05270 */
        /* <DEDUP_REMOVED lines=8> */
[----:B------:R-:W-:Y:S01]  /*0840*/  @!P0 PRMT R8, R13, 0x7610, R8 ;  /* 0x000076100d088816 */ /* 0x000fe20000000008 */
[----:B------:R-:W-:Y:S06]  /*0850*/  BRA.U !UP0, `(.L_x_23) ;  /* 0x0000000108787547 */ /* 0x000fec000b800000 */
[----:B------:R-:W2:Y:S04]  /*0860*/  LDG.E.64.CONSTANT R6, desc[UR12][R2.64+0x8] ;  /* 0x0000080c02067981 */ /* 0x000ea8000c1e9b00 */
[----:B------:R-:W3:Y:S01]  /*0870*/  LDG.E.U8.CONSTANT R14, desc[UR12][R4.64+0x1] ;  /* 0x0000010c040e7981 */ /* 0x000ee2000c1e9100 */
[----:B--2---:R-:W-:-:S05]  /*0880*/  IADD3 R6, P0, PT, R6, R9, RZ ;  /* 0x0000000906067210 */ /* 0x004fca0007f1e0ff */
[----:B------:R-:W-:-:S05]  /*0890*/  IMAD.X R7, R7, 0x1, R11, P0 ;  /* 0x0000000107077824 */ /* 0x000fca00000e060b */
[----:B------:R-:W2:Y:S01]  /*08a0*/  LDG.E.U8.CONSTANT R6, desc[UR12][R6.64] ;  /* 0x0000000c06067981 */ /* 0x000ea2000c1e9100 */
[----:B------:R-:W-:Y:S01]  /*08b0*/  UISETP.NE.AND UP0, UPT, UR4, 0x2, UPT ;  /* 0x000000020400788c */ /* 0x000fe2000bf05270 */
[----:B--2---:R-:W-:-:S04]  /*08c0*/  ISETP.NE.AND P0, PT, R6, RZ, PT ;  /* 0x000000ff0600720c */ /* 0x004fc80003f05270 */
[----:B---3--:R-:W-:-:S13]  /*08d0*/  ISETP.EQ.OR P0, PT, R14, RZ, !P0 ;  /* 0x000000ff0e00720c */ /* 0x008fda0004702670 */
[----:B------:R-:W-:-:S04]  /*08e0*/  @!P0 LOP3.LUT R12, R6, 0xff, RZ, 0xc0, !PT ;  /* 0x000000ff060c8812 */ /* 0x000fc800078ec0ff */
        /* <DEDUP_REMOVED lines=11> */
[----:B------:R-:W2:Y:S02]  /*09a0*/  LDG.E.U8.CONSTANT R6, desc[UR12][R6.64] ;  /* 0x0000000c06067981 */ /* 0x000ea4000c1e9100 */
[----:B--2---:R-:W-:-:S04]  /*09b0*/  ISETP.NE.AND P0, PT, R6, RZ, PT ;  /* 0x000000ff0600720c */ /* 0x004fc80003f05270 */
[----:B---3--:R-:W-:-:S13]  /*09c0*/  ISETP.EQ.OR P0, PT, R4, RZ, !P0 ;  /* 0x000000ff0400720c */ /* 0x008fda0004702670 */
[----:B------:R-:W-:-:S06]  /*09d0*/  @!P0 LOP3.LUT R13, R6, 0xff, RZ, 0xc0, !PT ;  /* 0x000000ff060d8812 */ /* 0x000fcc00078ec0ff */
[----:B------:R-:W0:Y:S08]  /*09e0*/  @!P0 LDC.U8 R13, c[0x3][R13+0x200] ;  /* 0x00c080000d0d8b82 */ /* 0x000e300000000000 */
[----:B------:R-:W0:Y:S02]  /*09f0*/  @!P0 LDC.U8 R10, c[0x3][R4+0x200] ;  /* 0x00c08000040a8b82 */ /* 0x000e240000000000 */
[----:B0-----:R-:W-:-:S06]  /*0a00*/  @!P0 IMAD.IADD R10, R10, 0x1, R13 ;  /* 0x000000010a0a8824 */ /* 0x001fcc00078e020d */
[----:B------:R-:W0:Y:S02]  /*0a10*/  @!P0 LDC.U8 R3, c[0x3][R10] ;  /* 0x00c000000a038b82 */ /* 0x000e240000000000 */
[----:B0-----:R-:W-:-:S04]  /*0a20*/  @!P0 LOP3.LUT R3, R3, R8, RZ, 0x3c, !PT ;  /* 0x0000000803038212 */ /* 0x001fc800078e3cff */
[----:B------:R-:W-:-:S07]  /*0a30*/  @!P0 PRMT R8, R3, 0x7610, R8 ;  /* 0x0000761003088816 */ /* 0x000fce0000000008 */
.L_x_23:
[----:B------:R-:W0:Y:S01]  /*0a40*/  LDCU.64 UR14, c[0x0][0x390] ;  /* 0x00007200ff0e77ac */ /* 0x000e220008000a00 */
[----:B------:R-:W1:Y:S01]  /*0a50*/  LDCU.64 UR16, c[0x0][0x3a0] ;  /* 0x00007400ff1077ac */ /* 0x000e620008000a00 */
[----:B0-----:R-:W-:-:S04]  /*0a60*/  IADD3 R2, P0, PT, R9, UR14, RZ ;  /* 0x0000000e09027c10 */ /* 0x001fc8000ff1e0ff */
[----:B------:R-:W-:Y:S02]  /*0a70*/  IADD3.X R3, PT, PT, R11, UR15, RZ, P0, !PT ;  /* 0x0000000f0b037c10 */ /* 0x000fe400087fe4ff */
[----:B------:R-:W-:-:S03]  /*0a80*/  IADD3 R9, P0, PT, R0, R9, RZ ;  /* 0x0000000900097210 */ /* 0x000fc60007f1e0ff */
[----:B------:R0:W-:Y:S02]  /*0a90*/  STG.E.U8 desc[UR12][R2.64], R8 ;  /* 0x0000000802007986 */ /* 0x0001e4000c10110c */
[----:B------:R-:W-:Y:S01]  /*0aa0*/  IMAD.X R11, RZ, RZ, R11, P0 ;  /* 0x000000ffff0b7224 */ /* 0x000fe200000e060b */
[----:B-1----:R-:W-:-:S04]  /*0ab0*/  ISETP.GE.U32.AND P0, PT, R9, UR16, PT ;  /* 0x0000001009007c0c */ /* 0x002fc8000bf06070 */
[----:B------:R-:W-:-:S13]  /*0ac0*/  ISETP.GE.U32.AND.EX P0, PT, R11, UR17, PT, P0 ;  /* 0x000000110b007c0c */ /* 0x000fda000bf06100 */
[----:B0-----:R-:W-:Y:S05]  /*0ad0*/  @!P0 BRA `(.L_x_24) ;  /* 0xfffffff400d08947 */ /* 0x001fea000383ffff */
[----:B------:R-:W-:Y:S05]  /*0ae0*/  EXIT ;  /* 0x000000000000794d */ /* 0x000fea0003800000 */
.L_x_25:
        /* <DEDUP_REMOVED lines=9> */
.L_x_34:


//--------------------- .text._Z20gf_mul_scalar_kernelPKhPhhm --------------------------
	.section	.text._Z20gf_mul_scalar_kernelPKhPhhm,"ax",@progbits
	.align	128
        .global         _Z20gf_mul_scalar_kernelPKhPhhm
        .type           _Z20gf_mul_scalar_kernelPKhPhhm,@function
        .size           _Z20gf_mul_scalar_kernelPKhPhhm,(.L_x_35 - _Z20gf_mul_scalar_kernelPKhPhhm)
        .other          _Z20gf_mul_scalar_kernelPKhPhhm,@"STO_CUDA_ENTRY STV_DEFAULT"
_Z20gf_mul_scalar_kernelPKhPhhm:
.text._Z20gf_mul_scalar_kernelPKhPhhm:
[----:B------:R-:W-:Y:S01]  /*0000*/  LDC R1, c[0x0][0x37c] ;  /* 0x0000df00ff017b82 */ /* 0x000fe20000000800 */
[----:B------:R-:W0:Y:S01]  /*0010*/  S2R R3, SR_TID.X ;  /* 0x0000000000037919 */ /* 0x000e220000002100 */
[----:B------:R-:W1:Y:S06]  /*0020*/  LDCU.U8 UR5, c[0x0][0x390] ;  /* 0x00007200ff0577ac */ /* 0x000e6c0008000000 */
[----:B------:R-:W0:Y:S01]  /*0030*/  S2UR UR4, SR_CTAID.X ;  /* 0x00000000000479c3 */ /* 0x000e220000002500 */
[----:B------:R-:W-:Y:S01]  /*0040*/  IMAD.MOV.U32 R6, RZ, RZ, RZ ;  /* 0x000000ffff067224 */ /* 0x000fe200078e00ff */
[----:B------:R-:W2:Y:S06]  /*0050*/  LDCU.64 UR6, c[0x0][0x358] ;  /* 0x00006b00ff0677ac */ /* 0x000eac0008000a00 */
[----:B------:R-:W0:Y:S01]  /*0060*/  LDC R0, c[0x0][0x360] ;  /* 0x0000d800ff007b82 */ /* 0x000e220000000800 */
[----:B------:R-:W3:Y:S01]  /*0070*/  LDCU UR8, c[0x0][0x370] ;  /* 0x00006e00ff0877ac */ /* 0x000ee20008000800 */
[----:B-1----:R-:W-:Y:S01]  /*0080*/  UISETP.NE.AND UP0, UPT, UR5, URZ, UPT ;  /* 0x000000ff0500728c */ /* 0x002fe2000bf05270 */
[----:B0-----:R-:W-:-:S02]  /*0090*/  IMAD R9, R0, UR4, R3 ;  /* 0x0000000400097c24 */ /* 0x001fc4000f8e0203 */
[----:B---3--:R-:W-:-:S06]  /*00a0*/  IMAD R0, R0, UR8, RZ ;  /* 0x0000000800007c24 */ /* 0x008fcc000f8e02ff */
[----:B--2---:R-:W-:Y:S05]  /*00b0*/  BRA.U !UP0, `(.L_x_26) ;  /* 0x0000000108b47547 */ /* 0x004fea000b800000 */
[----:B------:R-:W-:-:S04]  /*00c0*/  UPRMT UR4, UR5, 0x9910, URZ ;  /* 0x0000991005047896 */ /* 0x000fc800080000ff */
[----:B------:R-:W-:-:S09]  /*00d0*/  UISETP.NE.AND UP0, UPT, UR4, 0x1, UPT ;  /* 0x000000010400788c */ /* 0x000fd2000bf05270 */
[----:B------:R-:W-:Y:S05]  /*00e0*/  BRA.U UP0, `(.L_x_27) ;  /* 0x0000000100447547 */ /* 0x000fea000b800000 */
[----:B------:R-:W0:Y:S01]  /*00f0*/  LDCU.64 UR8, c[0x0][0x398] ;  /* 0x00007300ff0877ac */ /* 0x000e220008000a00 */
[----:B------:R-:W1:Y:S01]  /*0100*/  LDCU.128 UR12, c[0x0][0x380] ;  /* 0x00007000ff0c77ac */ /* 0x000e620008000c00 */
[----:B0-----:R-:W-:-:S04]  /*0110*/  ISETP.GE.U32.AND P0, PT, R9, UR8, PT ;  /* 0x0000000809007c0c */ /* 0x001fc8000bf06070 */
[----:B------:R-:W-:-:S13]  /*0120*/  ISETP.GE.U32.AND.EX P0, PT, R6, UR9, PT, P0 ;  /* 0x0000000906007c0c */ /* 0x000fda000bf06100 */
[----:B-1----:R-:W-:Y:S05]  /*0130*/  @P0 EXIT ;  /* 0x000000000000094d */ /* 0x002fea0003800000 */
.L_x_28:
[----:B------:R-:W-:-:S04]  /*0140*/  IADD3 R2, P0, PT, R9, UR12, RZ ;  /* 0x0000000c09027c10 */ /* 0x000fc8000ff1e0ff */
[----:B0-----:R-:W-:-:S06]  /*0150*/  IADD3.X R3, PT, PT, R6, UR13, RZ, P0, !PT ;  /* 0x0000000d06037c10 */ /* 0x001fcc00087fe4ff */
[----:B------:R-:W2:Y:S01]  /*0160*/  LDG.E.U8.CONSTANT R3, desc[UR6][R2.64] ;  /* 0x0000000602037981 */ /* 0x000ea2000c1e9100 */
[----:B------:R-:W-:-:S04]  /*0170*/  IADD3 R4, P0, PT, R9, UR14, RZ ;  /* 0x0000000e09047c10 */ /* 0x000fc8000ff1e0ff */
[----:B------:R-:W-:Y:S02]  /*0180*/  IADD3.X R5, PT, PT, R6, UR15, RZ, P0, !PT ;  /* 0x0000000f06057c10 */ /* 0x000fe400087fe4ff */
[----:B------:R-:W-:-:S05]  /*0190*/  IADD3 R9, P0, PT, R0, R9, RZ ;  /* 0x0000000900097210 */ /* 0x000fca0007f1e0ff */
[----:B------:R-:W-:Y:S01]  /*01a0*/  IMAD.X R6, RZ, RZ, R6, P0 ;  /* 0x000000ffff067224 */ /* 0x000fe200000e0606 */
[----:B------:R-:W-:-:S04]  /*01b0*/  ISETP.GE.U32.AND P0, PT, R9, UR8, PT ;  /* 0x0000000809007c0c */ /* 0x000fc8000bf06070 */
[----:B------:R-:W-:Y:S01]  /*01c0*/  ISETP.GE.U32.AND.EX P0, PT, R6, UR9, PT, P0 ;  /* 0x0000000906007c0c */ /* 0x000fe2000bf06100 */
[----:B--2---:R0:W-:-:S12]  /*01d0*/  STG.E.U8 desc[UR6][R4.64], R3 ;  /* 0x0000000304007986 */ /* 0x0041d8000c101106 */
[----:B------:R-:W-:Y:S05]  /*01e0*/  @!P0 BRA `(.L_x_28) ;  /* 0xfffffffc00d48947 */ /* 0x000fea000383ffff */
[----:B------:R-:W-:Y:S05]  /*01f0*/  EXIT ;  /* 0x000000000000794d */ /* 0x000fea0003800000 */
.L_x_27:
[----:B------:R-:W0:Y:S02]  /*0200*/  LDCU.64 UR8, c[0x0][0x398] ;  /* 0x00007300ff0877ac */ /* 0x000e240008000a00 */
[----:B0-----:R-:W-:-:S04]  /*0210*/  ISETP.GE.U32.AND P0, PT, R9, UR8, PT ;  /* 0x0000000809007c0c */ /* 0x001fc8000bf06070 */
[----:B------:R-:W-:-:S13]  /*0220*/  ISETP.GE.U32.AND.EX P0, PT, R6, UR9, PT, P0 ;  /* 0x0000000906007c0c */ /* 0x000fda000bf06100 */
[----:B------:R-:W-:Y:S05]  /*0230*/  @P0 EXIT ;  /* 0x000000000000094d */ /* 0x000fea0003800000 */
[----:B------:R-:W0:Y:S01]  /*0240*/  LDCU.U8 UR4, c[0x3][UR5+0x200] ;  /* 0x00c04000050477ac */ /* 0x000e220008000000 */
[----:B------:R-:W1:Y:S01]  /*0250*/  LDCU.64 UR12, c[0x0][0x398] ;  /* 0x00007300ff0c77ac */ /* 0x000e620008000a00 */
[----:B------:R-:W2:Y:S01]  /*0260*/  LDCU.64 UR10, c[0x0][0x388] ;  /* 0x00007100ff0a77ac */ /* 0x000ea20008000a00 */
[----:B------:R-:W3:Y:S02]  /*0270*/  LDCU.64 UR8, c[0x0][0x380] ;  /* 0x00007000ff0877ac */ /* 0x000ee40008000a00 */
.L_x_29:
[----:B---3--:R-:W-:-:S04]  /*0280*/  IADD3 R2, P0, PT, R9, UR8, RZ ;  /* 0x0000000809027c10 */ /* 0x008fc8000ff1e0ff */
[----:B------:R-:W-:-:S05]  /*0290*/  IADD3.X R3, PT, PT, R6, UR9, RZ, P0, !PT ;  /* 0x0000000906037c10 */ /* 0x000fca00087fe4ff */
[----:B------:R-:W3:Y:S02]  /*02a0*/  LDG.E.U8.CONSTANT R2, desc[UR6][R2.64] ;  /* 0x0000000602027981 */ /* 0x000ee4000c1e9100 */
[----:B---3--:R-:W-:-:S13]  /*02b0*/  ISETP.NE.AND P0, PT, R2, RZ, PT ;  /* 0x000000ff0200720c */ /* 0x008fda0003f05270 */
[----:B------:R-:W0:Y:S02]  /*02c0*/  @P0 LDC.U8 R4, c[0x3][R2+0x200] ;  /* 0x00c0800002040b82 */ /* 0x000e240000000000 */
[----:B0-----:R-:W-:Y:S01]  /*02d0*/  @P0 VIADD R7, R4, UR4 ;  /* 0x0000000404070c36 */ /* 0x001fe20008000000 */
[----:B--2---:R-:W-:-:S04]  /*02e0*/  IADD3 R4, P1, PT, R9, UR10, RZ ;  /* 0x0000000a09047c10 */ /* 0x004fc8000ff3e0ff */
[----:B------:R-:W-:Y:S01]  /*02f0*/  IADD3.X R5, PT, PT, R6, UR11, RZ, P1, !PT ;  /* 0x0000000b06057c10 */ /* 0x000fe20008ffe4ff */
[----:B------:R-:W0:Y:S04]  /*0300*/  @P0 LDC.U8 R7, c[0x3][R7] ;  /* 0x00c0000007070b82 */ /* 0x000e280000000000 */
[----:B------:R4:W-:Y:S04]  /*0310*/  @!P0 STG.E.U8 desc[UR6][R4.64], RZ ;  /* 0x000000ff04008986 */ /* 0x0009e8000c101106 */
[----:B0-----:R4:W-:Y:S01]  /*0320*/  @P0 STG.E.U8 desc[UR6][R4.64], R7 ;  /* 0x0000000704000986 */ /* 0x0019e2000c101106 */
[----:B------:R-:W-:-:S05]  /*0330*/  IADD3 R9, P0, PT, R0, R9, RZ ;  /* 0x0000000900097210 */ /* 0x000fca0007f1e0ff */
[----:B------:R-:W-:Y:S01]  /*0340*/  IMAD.X R6, RZ, RZ, R6, P0 ;  /* 0x000000ffff067224 */ /* 0x000fe200000e0606 */
[----:B-1----:R-:W-:-:S04]  /*0350*/  ISETP.GE.U32.AND P0, PT, R9, UR12, PT ;  /* 0x0000000c09007c0c */ /* 0x002fc8000bf06070 */
[----:B------:R-:W-:-:S13]  /*0360*/  ISETP.GE.U32.AND.EX P0, PT, R6, UR13, PT, P0 ;  /* 0x0000000d06007c0c */ /* 0x000fda000bf06100 */
[----:B----4-:R-:W-:Y:S05]  /*0370*/  @!P0 BRA `(.L_x_29) ;  /* 0xfffffffc00c08947 */ /* 0x010fea000383ffff */
[----:B------:R-:W-:Y:S05]  /*0380*/  EXIT ;  /* 0x000000000000794d */ /* 0x000fea0003800000 */
.L_x_26:
[----:B------:R-:W0:Y:S02]  /*0390*/  LDCU.64 UR8, c[0x0][0x398] ;  /* 0x00007300ff0877ac */ /* 0x000e240008000a00 */
[----:B0-----:R-:W-:-:S04]  /*03a0*/  ISETP.GE.U32.AND P0, PT, R9, UR8, PT ;  /* 0x0000000809007c0c */ /* 0x001fc8000bf06070 */
[----:B------:R-:W-:-:S13]  /*03b0*/  ISETP.GE.U32.AND.EX P0, PT, R6, UR9, PT, P0 ;  /* 0x0000000906007c0c */ /* 0x000fda000bf06100 */
[----:B------:R-:W-:Y:S05]  /*03c0*/  @P0 EXIT ;  /* 0x000000000000094d */ /* 0x000fea0003800000 */
[----:B------:R-:W0:Y:S02]  /*03d0*/  LDCU.64 UR4, c[0x0][0x388] ;  /* 0x00007100ff0477ac */ /* 0x000e240008000a00 */
.L_x_30:
        /* <DEDUP_REMOVED lines=9> */
.L_x_31:
        /* <DEDUP_REMOVED lines=9> */
.L_x_35:


//--------------------- .nv.shared._Z34gf_matrix_vector_mul_shared_kernelPKhS0_Phiim --------------------------
	.section	.nv.shared._Z34gf_matrix_vector_mul_shared_kernelPKhS0_Phiim,"aw",@nobits
	.sectionflags	@""
	.align	16
	.zero		1024


//--------------------- .nv.shared.reserved.0     --------------------------
	.section	.nv.shared.reserved.0,"aw",@nobits
	.weak		__nv_reservedSMEM_offset_0_alias
	.size		__nv_reservedSMEM_offset_0_alias, 0, 64
	.other		__nv_reservedSMEM_offset_0_alias,@"STO_CUDA_RESERVED_SHARED STV_DEFAULT"
__nv_reservedSMEM_offset_0_alias:
	.zero		0
	.zero		64


//--------------------- .nv.shared._Z27gf_matrix_vector_mul_kernelPKhS0_Phiim --------------------------
	.section	.nv.shared._Z27gf_matrix_vector_mul_kernelPKhS0_Phiim,"aw",@nobits
	.sectionflags	@""
	.align	16
	.zero		1024


//--------------------- .nv.shared._Z28gf_vector_dot_product_kernelPPKhS0_Phim --------------------------
	.section	.nv.shared._Z28gf_vector_dot_product_kernelPPKhS0_Phim,"aw",@nobits
	.sectionflags	@""
	.align	16
	.zero		1024


//--------------------- .nv.shared._Z20gf_mul_scalar_kernelPKhPhhm --------------------------
	.section	.nv.shared._Z20gf_mul_scalar_kernelPKhPhhm,"aw",@nobits
	.sectionflags	@""
	.align	16
	.zero		1024


//--------------------- .nv.constant0._Z34gf_matrix_vector_mul_shared_kernelPKhS0_Phiim --------------------------
	.section	.nv.constant0._Z34gf_matrix_vector_mul_shared_kernelPKhS0_Phiim,"a",@progbits
	.sectionflags	@""
	.align	4
.nv.constant0._Z34gf_matrix_vector_mul_shared_kernelPKhS0_Phiim:
	.zero		936


//--------------------- .nv.constant0._Z27gf_matrix_vector_mul_kernelPKhS0_Phiim --------------------------
	.section	.nv.constant0._Z27gf_matrix_vector_mul_kernelPKhS0_Phiim,"a",@progbits
	.sectionflags	@""
	.align	4
.nv.constant0._Z27gf_matrix_vector_mul_kernelPKhS0_Phiim:
	.zero		936


//--------------------- .nv.constant0._Z28gf_vector_dot_product_kernelPPKhS0_Phim --------------------------
	.section	.nv.constant0._Z28gf_vector_dot_product_kernelPPKhS0_Phim,"a",@progbits
	.sectionflags	@""
	.align	4
.nv.constant0._Z28gf_vector_dot_product_kernelPPKhS0_Phim:
	.zero		936


//--------------------- .nv.constant0._Z20gf_mul_scalar_kernelPKhPhhm --------------------------
	.section	.nv.constant0._Z20gf_mul_scalar_kernelPKhPhhm,"a",@progbits
	.sectionflags	@""
	.align	4
.nv.constant0._Z20gf_mul_scalar_kernelPKhPhhm:
	.zero		928


//--------------------- SYMBOLS --------------------------

	.type		.nv.reservedSmem.offset0,@object
	.size		.nv.reservedSmem.offset0,0x4
	.type		.nv.reservedSmem.cap,@object
	.size		.nv.reservedSmem.cap,0x4
